//
// Generated by NVIDIA NVVM Compiler
//
// Compiler Build ID: CL-36424714
// Cuda compilation tools, release 13.0, V13.0.88
// Based on NVVM 20.0.0
//

.version 9.0
.target sm_100
.address_size 64

	// .globl	_Z9init_randP17curandStateXORWOW
.extern .func  (.param .b32 func_retval0) vprintf
(
	.param .b64 vprintf_param_0,
	.param .b64 vprintf_param_1
)
;
.func  (.param .b64 func_retval0) __internal_accurate_pow
(
	.param .b64 __internal_accurate_pow_param_0,
	.param .b64 __internal_accurate_pow_param_1
)
;
.global .align 4 .b8 precalc_xorwow_matrix[102400];
.global .align 4 .b8 precalc_xorwow_offset_matrix[102400];
.global .align 4 .b8 mrg32k3aM1[2304];
.global .align 4 .b8 mrg32k3aM2[2304];
.global .align 4 .b8 mrg32k3aM1SubSeq[2016];
.global .align 4 .b8 mrg32k3aM2SubSeq[2016];
.global .align 4 .b8 mrg32k3aM1Seq[2304];
.global .align 4 .b8 mrg32k3aM2Seq[2304];
.const .align 8 .b8 __cr_lgamma_table[72];
.const .align 8 .u64 d_n = 10;
.const .align 8 .u64 d_xjPerThread = 2;
.const .align 8 .f64 d_a = 0d3FF0000000000000;
.const .align 8 .f64 d_lambda;
.const .align 8 .f64 d_mu_sq = 0d3FF0000000000000;
.const .align 8 .f64 d_f_sq = 0d4000000000000000;
.const .align 8 .f64 d_m0 = 0d3FF0000000000000;
.global .align 8 .u64 seed;
.global .align 8 .u64 d_N = 4098;
.global .align 1 .b8 $str[16] = {75, 101, 114, 110, 97, 108, 32, 108, 97, 117, 110, 99, 104, 101, 100};
.global .align 1 .b8 $str$1[23] = {68, 58, 32, 115, 105, 116, 101, 32, 37, 105, 44, 32, 118, 97, 108, 117, 101, 32, 37, 108, 102, 10};

.visible .entry _Z9init_randP17curandStateXORWOW(
	.param .u64 .ptr .align 1 _Z9init_randP17curandStateXORWOW_param_0
)
{
	.reg .pred 	%p<24>;
	.reg .b32 	%r<406>;
	.reg .b64 	%rd<18>;

	ld.param.u64 	%rd8, [_Z9init_randP17curandStateXORWOW_param_0];
	cvta.to.global.u64 	%rd9, %rd8;
	mov.u32 	%r182, %ntid.x;
	mov.u32 	%r183, %ctaid.x;
	mov.u32 	%r184, %tid.x;
	mad.lo.s32 	%r185, %r182, %r183, %r184;
	cvt.s64.s32 	%rd17, %r185;
	mul.wide.s32 	%rd10, %r185, 48;
	add.s64 	%rd2, %rd9, %rd10;
	mov.b32 	%r186, -9920396;
	mov.b32 	%r187, -771510409;
	st.global.v2.u32 	[%rd2], {%r187, %r186};
	mov.b32 	%r188, -123459836;
	mov.b32 	%r189, -308902214;
	st.global.v2.u32 	[%rd2+8], {%r189, %r188};
	mov.b32 	%r190, -127593864;
	mov.b32 	%r191, -589760388;
	st.global.v2.u32 	[%rd2+16], {%r191, %r190};
	setp.eq.s32 	%p1, %r185, 0;
	@%p1 bra 	$L__BB0_42;
	mov.b32 	%r312, 0;
	mov.u64 	%rd12, precalc_xorwow_matrix;
$L__BB0_2:
	and.b64  	%rd4, %rd17, 3;
	setp.eq.s64 	%p2, %rd4, 0;
	@%p2 bra 	$L__BB0_41;
	mul.wide.u32 	%rd11, %r312, 3200;
	add.s64 	%rd5, %rd12, %rd11;
	cvt.u32.u64 	%r2, %rd4;
	mov.b32 	%r313, 0;
$L__BB0_4:
	mov.b32 	%r326, 0;
	mov.u32 	%r327, %r326;
	mov.u32 	%r328, %r326;
	mov.u32 	%r329, %r326;
	mov.u32 	%r330, %r326;
	mov.u32 	%r319, %r326;
$L__BB0_5:
	mul.wide.u32 	%rd13, %r319, 4;
	add.s64 	%rd14, %rd2, %rd13;
	ld.global.u32 	%r10, [%rd14+4];
	shl.b32 	%r11, %r319, 5;
	mov.b32 	%r325, 0;
$L__BB0_6:
	.pragma "nounroll";
	shr.u32 	%r196, %r10, %r325;
	and.b32  	%r197, %r196, 1;
	setp.eq.b32 	%p3, %r197, 1;
	not.pred 	%p4, %p3;
	add.s32 	%r198, %r11, %r325;
	mul.lo.s32 	%r199, %r198, 5;
	mul.wide.u32 	%rd15, %r199, 4;
	add.s64 	%rd6, %rd5, %rd15;
	@%p4 bra 	$L__BB0_8;
	ld.global.u32 	%r200, [%rd6];
	xor.b32  	%r330, %r330, %r200;
	ld.global.u32 	%r201, [%rd6+4];
	xor.b32  	%r329, %r329, %r201;
	ld.global.u32 	%r202, [%rd6+8];
	xor.b32  	%r328, %r328, %r202;
	ld.global.u32 	%r203, [%rd6+12];
	xor.b32  	%r327, %r327, %r203;
	ld.global.u32 	%r204, [%rd6+16];
	xor.b32  	%r326, %r326, %r204;
$L__BB0_8:
	and.b32  	%r206, %r196, 2;
	setp.eq.s32 	%p5, %r206, 0;
	@%p5 bra 	$L__BB0_10;
	ld.global.u32 	%r207, [%rd6+20];
	xor.b32  	%r330, %r330, %r207;
	ld.global.u32 	%r208, [%rd6+24];
	xor.b32  	%r329, %r329, %r208;
	ld.global.u32 	%r209, [%rd6+28];
	xor.b32  	%r328, %r328, %r209;
	ld.global.u32 	%r210, [%rd6+32];
	xor.b32  	%r327, %r327, %r210;
	ld.global.u32 	%r211, [%rd6+36];
	xor.b32  	%r326, %r326, %r211;
$L__BB0_10:
	and.b32  	%r213, %r196, 4;
	setp.eq.s32 	%p6, %r213, 0;
	@%p6 bra 	$L__BB0_12;
	ld.global.u32 	%r214, [%rd6+40];
	xor.b32  	%r330, %r330, %r214;
	ld.global.u32 	%r215, [%rd6+44];
	xor.b32  	%r329, %r329, %r215;
	ld.global.u32 	%r216, [%rd6+48];
	xor.b32  	%r328, %r328, %r216;
	ld.global.u32 	%r217, [%rd6+52];
	xor.b32  	%r327, %r327, %r217;
	ld.global.u32 	%r218, [%rd6+56];
	xor.b32  	%r326, %r326, %r218;
$L__BB0_12:
	and.b32  	%r220, %r196, 8;
	setp.eq.s32 	%p7, %r220, 0;
	@%p7 bra 	$L__BB0_14;
	ld.global.u32 	%r221, [%rd6+60];
	xor.b32  	%r330, %r330, %r221;
	ld.global.u32 	%r222, [%rd6+64];
	xor.b32  	%r329, %r329, %r222;
	ld.global.u32 	%r223, [%rd6+68];
	xor.b32  	%r328, %r328, %r223;
	ld.global.u32 	%r224, [%rd6+72];
	xor.b32  	%r327, %r327, %r224;
	ld.global.u32 	%r225, [%rd6+76];
	xor.b32  	%r326, %r326, %r225;
$L__BB0_14:
	and.b32  	%r227, %r196, 16;
	setp.eq.s32 	%p8, %r227, 0;
	@%p8 bra 	$L__BB0_16;
	ld.global.u32 	%r228, [%rd6+80];
	xor.b32  	%r330, %r330, %r228;
	ld.global.u32 	%r229, [%rd6+84];
	xor.b32  	%r329, %r329, %r229;
	ld.global.u32 	%r230, [%rd6+88];
	xor.b32  	%r328, %r328, %r230;
	ld.global.u32 	%r231, [%rd6+92];
	xor.b32  	%r327, %r327, %r231;
	ld.global.u32 	%r232, [%rd6+96];
	xor.b32  	%r326, %r326, %r232;
$L__BB0_16:
	and.b32  	%r234, %r196, 32;
	setp.eq.s32 	%p9, %r234, 0;
	@%p9 bra 	$L__BB0_18;
	ld.global.u32 	%r235, [%rd6+100];
	xor.b32  	%r330, %r330, %r235;
	ld.global.u32 	%r236, [%rd6+104];
	xor.b32  	%r329, %r329, %r236;
	ld.global.u32 	%r237, [%rd6+108];
	xor.b32  	%r328, %r328, %r237;
	ld.global.u32 	%r238, [%rd6+112];
	xor.b32  	%r327, %r327, %r238;
	ld.global.u32 	%r239, [%rd6+116];
	xor.b32  	%r326, %r326, %r239;
$L__BB0_18:
	and.b32  	%r241, %r196, 64;
	setp.eq.s32 	%p10, %r241, 0;
	@%p10 bra 	$L__BB0_20;
	ld.global.u32 	%r242, [%rd6+120];
	xor.b32  	%r330, %r330, %r242;
	ld.global.u32 	%r243, [%rd6+124];
	xor.b32  	%r329, %r329, %r243;
	ld.global.u32 	%r244, [%rd6+128];
	xor.b32  	%r328, %r328, %r244;
	ld.global.u32 	%r245, [%rd6+132];
	xor.b32  	%r327, %r327, %r245;
	ld.global.u32 	%r246, [%rd6+136];
	xor.b32  	%r326, %r326, %r246;
$L__BB0_20:
	and.b32  	%r248, %r196, 128;
	setp.eq.s32 	%p11, %r248, 0;
	@%p11 bra 	$L__BB0_22;
	ld.global.u32 	%r249, [%rd6+140];
	xor.b32  	%r330, %r330, %r249;
	ld.global.u32 	%r250, [%rd6+144];
	xor.b32  	%r329, %r329, %r250;
	ld.global.u32 	%r251, [%rd6+148];
	xor.b32  	%r328, %r328, %r251;
	ld.global.u32 	%r252, [%rd6+152];
	xor.b32  	%r327, %r327, %r252;
	ld.global.u32 	%r253, [%rd6+156];
	xor.b32  	%r326, %r326, %r253;
$L__BB0_22:
	and.b32  	%r255, %r196, 256;
	setp.eq.s32 	%p12, %r255, 0;
	@%p12 bra 	$L__BB0_24;
	ld.global.u32 	%r256, [%rd6+160];
	xor.b32  	%r330, %r330, %r256;
	ld.global.u32 	%r257, [%rd6+164];
	xor.b32  	%r329, %r329, %r257;
	ld.global.u32 	%r258, [%rd6+168];
	xor.b32  	%r328, %r328, %r258;
	ld.global.u32 	%r259, [%rd6+172];
	xor.b32  	%r327, %r327, %r259;
	ld.global.u32 	%r260, [%rd6+176];
	xor.b32  	%r326, %r326, %r260;
$L__BB0_24:
	and.b32  	%r262, %r196, 512;
	setp.eq.s32 	%p13, %r262, 0;
	@%p13 bra 	$L__BB0_26;
	ld.global.u32 	%r263, [%rd6+180];
	xor.b32  	%r330, %r330, %r263;
	ld.global.u32 	%r264, [%rd6+184];
	xor.b32  	%r329, %r329, %r264;
	ld.global.u32 	%r265, [%rd6+188];
	xor.b32  	%r328, %r328, %r265;
	ld.global.u32 	%r266, [%rd6+192];
	xor.b32  	%r327, %r327, %r266;
	ld.global.u32 	%r267, [%rd6+196];
	xor.b32  	%r326, %r326, %r267;
$L__BB0_26:
	and.b32  	%r269, %r196, 1024;
	setp.eq.s32 	%p14, %r269, 0;
	@%p14 bra 	$L__BB0_28;
	ld.global.u32 	%r270, [%rd6+200];
	xor.b32  	%r330, %r330, %r270;
	ld.global.u32 	%r271, [%rd6+204];
	xor.b32  	%r329, %r329, %r271;
	ld.global.u32 	%r272, [%rd6+208];
	xor.b32  	%r328, %r328, %r272;
	ld.global.u32 	%r273, [%rd6+212];
	xor.b32  	%r327, %r327, %r273;
	ld.global.u32 	%r274, [%rd6+216];
	xor.b32  	%r326, %r326, %r274;
$L__BB0_28:
	and.b32  	%r276, %r196, 2048;
	setp.eq.s32 	%p15, %r276, 0;
	@%p15 bra 	$L__BB0_30;
	ld.global.u32 	%r277, [%rd6+220];
	xor.b32  	%r330, %r330, %r277;
	ld.global.u32 	%r278, [%rd6+224];
	xor.b32  	%r329, %r329, %r278;
	ld.global.u32 	%r279, [%rd6+228];
	xor.b32  	%r328, %r328, %r279;
	ld.global.u32 	%r280, [%rd6+232];
	xor.b32  	%r327, %r327, %r280;
	ld.global.u32 	%r281, [%rd6+236];
	xor.b32  	%r326, %r326, %r281;
$L__BB0_30:
	and.b32  	%r283, %r196, 4096;
	setp.eq.s32 	%p16, %r283, 0;
	@%p16 bra 	$L__BB0_32;
	ld.global.u32 	%r284, [%rd6+240];
	xor.b32  	%r330, %r330, %r284;
	ld.global.u32 	%r285, [%rd6+244];
	xor.b32  	%r329, %r329, %r285;
	ld.global.u32 	%r286, [%rd6+248];
	xor.b32  	%r328, %r328, %r286;
	ld.global.u32 	%r287, [%rd6+252];
	xor.b32  	%r327, %r327, %r287;
	ld.global.u32 	%r288, [%rd6+256];
	xor.b32  	%r326, %r326, %r288;
$L__BB0_32:
	and.b32  	%r290, %r196, 8192;
	setp.eq.s32 	%p17, %r290, 0;
	@%p17 bra 	$L__BB0_34;
	ld.global.u32 	%r291, [%rd6+260];
	xor.b32  	%r330, %r330, %r291;
	ld.global.u32 	%r292, [%rd6+264];
	xor.b32  	%r329, %r329, %r292;
	ld.global.u32 	%r293, [%rd6+268];
	xor.b32  	%r328, %r328, %r293;
	ld.global.u32 	%r294, [%rd6+272];
	xor.b32  	%r327, %r327, %r294;
	ld.global.u32 	%r295, [%rd6+276];
	xor.b32  	%r326, %r326, %r295;
$L__BB0_34:
	and.b32  	%r297, %r196, 16384;
	setp.eq.s32 	%p18, %r297, 0;
	@%p18 bra 	$L__BB0_36;
	ld.global.u32 	%r298, [%rd6+280];
	xor.b32  	%r330, %r330, %r298;
	ld.global.u32 	%r299, [%rd6+284];
	xor.b32  	%r329, %r329, %r299;
	ld.global.u32 	%r300, [%rd6+288];
	xor.b32  	%r328, %r328, %r300;
	ld.global.u32 	%r301, [%rd6+292];
	xor.b32  	%r327, %r327, %r301;
	ld.global.u32 	%r302, [%rd6+296];
	xor.b32  	%r326, %r326, %r302;
$L__BB0_36:
	and.b32  	%r304, %r196, 32768;
	setp.eq.s32 	%p19, %r304, 0;
	@%p19 bra 	$L__BB0_38;
	ld.global.u32 	%r305, [%rd6+300];
	xor.b32  	%r330, %r330, %r305;
	ld.global.u32 	%r306, [%rd6+304];
	xor.b32  	%r329, %r329, %r306;
	ld.global.u32 	%r307, [%rd6+308];
	xor.b32  	%r328, %r328, %r307;
	ld.global.u32 	%r308, [%rd6+312];
	xor.b32  	%r327, %r327, %r308;
	ld.global.u32 	%r309, [%rd6+316];
	xor.b32  	%r326, %r326, %r309;
$L__BB0_38:
	add.s32 	%r325, %r325, 16;
	setp.ne.s32 	%p20, %r325, 32;
	@%p20 bra 	$L__BB0_6;
	mad.lo.s32 	%r310, %r319, -31, %r11;
	add.s32 	%r319, %r310, 1;
	setp.ne.s32 	%p21, %r319, 5;
	@%p21 bra 	$L__BB0_5;
	st.global.u32 	[%rd2+4], %r330;
	st.global.u32 	[%rd2+8], %r329;
	st.global.u32 	[%rd2+12], %r328;
	st.global.u32 	[%rd2+16], %r327;
	st.global.u32 	[%rd2+20], %r326;
	add.s32 	%r313, %r313, 1;
	setp.lt.u32 	%p22, %r313, %r2;
	@%p22 bra 	$L__BB0_4;
$L__BB0_41:
	shr.u64 	%rd7, %rd17, 2;
	add.s32 	%r312, %r312, 1;
	setp.gt.u64 	%p23, %rd17, 3;
	mov.u64 	%rd17, %rd7;
	@%p23 bra 	$L__BB0_2;
$L__BB0_42:
	mov.b32 	%r311, 0;
	st.global.v2.u32 	[%rd2+24], {%r311, %r311};
	st.global.u32 	[%rd2+32], %r311;
	mov.b64 	%rd16, 0;
	st.global.u64 	[%rd2+40], %rd16;
	ret;

}
	// .globl	_Z8SimulatePdiP17curandStateXORWOW
.visible .entry _Z8SimulatePdiP17curandStateXORWOW(
	.param .u64 .ptr .align 1 _Z8SimulatePdiP17curandStateXORWOW_param_0,
	.param .u32 _Z8SimulatePdiP17curandStateXORWOW_param_1,
	.param .u64 .ptr .align 1 _Z8SimulatePdiP17curandStateXORWOW_param_2
)
{
	.reg .pred 	%p<62>;
	.reg .b32 	%r<107>;
	.reg .b32 	%f<5>;
	.reg .b64 	%rd<24>;
	.reg .b64 	%fd<136>;

	ld.param.u32 	%r23, [_Z8SimulatePdiP17curandStateXORWOW_param_1];
	ld.param.u64 	%rd7, [_Z8SimulatePdiP17curandStateXORWOW_param_2];
	mov.u64 	%rd8, $str;
	cvta.global.u64 	%rd9, %rd8;
	{ // callseq 0, 0
	.param .b64 param0;
	st.param.b64 	[param0], %rd9;
	.param .b64 param1;
	st.param.b64 	[param1], 0;
	.param .b32 retval0;
	call.uni (retval0), 
	vprintf, 
	(
	param0, 
	param1
	);
	ld.param.b32 	%r24, [retval0];
	} // callseq 0
	setp.lt.s32 	%p3, %r23, 1;
	@%p3 bra 	$L__BB1_36;
	mov.u32 	%r27, %tid.x;
	mov.u32 	%r28, %ctaid.x;
	mov.u32 	%r29, %ntid.x;
	mad.lo.s32 	%r30, %r29, %r28, %r27;
	cvta.to.global.u64 	%rd10, %rd7;
	ld.const.u64 	%rd11, [d_n];
	setp.eq.s64 	%p4, %rd11, 0;
	ld.const.u64 	%rd12, [d_xjPerThread];
	setp.eq.s64 	%p5, %rd12, 0;
	mul.wide.s32 	%rd13, %r30, 48;
	add.s64 	%rd2, %rd10, %rd13;
	ld.const.f64 	%fd1, [d_a];
	sqrt.rn.f64 	%fd42, %fd1;
	add.f64 	%fd2, %fd42, %fd42;
	ld.const.f64 	%fd43, [d_m0];
	mul.f64 	%fd3, %fd43, 0d3FE0000000000000;
	mov.f64 	%fd44, 0d4000000000000000;
	{
	.reg .b32 %temp; 
	mov.b64 	{%temp, %r1}, %fd44;
	}
	and.b32  	%r2, %r1, 2146435072;
	setp.eq.s32 	%p6, %r2, 1062207488;
	setp.lt.s32 	%p7, %r1, 0;
	selp.b32 	%r3, 0, 2146435072, %p7;
	and.b32  	%r31, %r1, 2147483647;
	setp.ne.s32 	%p8, %r31, 1071644672;
	and.pred  	%p1, %p6, %p8;
	mov.f64 	%fd45, 0d4005BF0A8B145769;
	{
	.reg .b32 %temp; 
	mov.b64 	{%temp, %r4}, %fd45;
	}
	or.pred  	%p2, %p4, %p5;
	mov.b32 	%r104, 0;
$L__BB1_2:
	@%p2 bra 	$L__BB1_35;
	mov.b32 	%r105, 0;
$L__BB1_4:
	mov.u32 	%r33, %ntid.x;
	mov.u32 	%r34, %ctaid.x;
	mov.u32 	%r35, %tid.x;
	mad.lo.s32 	%r36, %r33, %r34, %r35;
	cvt.u32.u64 	%r37, %rd12;
	mad.lo.s32 	%r106, %r36, %r37, 1;
	mov.b64 	%rd23, 0;
$L__BB1_5:
	ld.param.u64 	%rd22, [_Z8SimulatePdiP17curandStateXORWOW_param_0];
	setp.lt.s32 	%p9, %r1, 0;
	setp.eq.s32 	%p10, %r2, 1062207488;
	mul.wide.s32 	%rd15, %r106, 8;
	cvta.to.global.u64 	%rd16, %rd22;
	add.s64 	%rd4, %rd16, %rd15;
	ld.global.f64 	%fd46, [%rd4];
	sub.f64 	%fd47, %fd46, %fd2;
	add.f64 	%fd48, %fd46, %fd2;
	ld.global.v2.u32 	{%r9, %r38}, [%rd2];
	shr.u32 	%r39, %r38, 2;
	xor.b32  	%r40, %r39, %r38;
	ld.global.v2.u32 	{%r10, %r11}, [%rd2+8];
	ld.global.v2.u32 	{%r12, %r13}, [%rd2+16];
	st.global.v2.u32 	[%rd2+8], {%r11, %r12};
	shl.b32 	%r41, %r13, 4;
	shl.b32 	%r42, %r40, 1;
	xor.b32  	%r43, %r42, %r41;
	xor.b32  	%r44, %r43, %r40;
	xor.b32  	%r14, %r44, %r13;
	st.global.v2.u32 	[%rd2+16], {%r13, %r14};
	add.s32 	%r45, %r9, 362437;
	st.global.v2.u32 	[%rd2], {%r45, %r10};
	add.s32 	%r46, %r14, %r45;
	cvt.rn.f32.u32 	%f1, %r46;
	fma.rn.f32 	%f2, %f1, 0f2F800000, 0f2F000000;
	cvt.f64.f32 	%fd49, %f2;
	sub.f64 	%fd50, %fd48, %fd47;
	fma.rn.f64 	%fd4, %fd50, %fd49, %fd47;
	ld.global.f64 	%fd5, [%rd4+8];
	sub.f64 	%fd6, %fd4, %fd5;
	{
	.reg .b32 %temp; 
	mov.b64 	{%temp, %r15}, %fd6;
	}
	abs.f64 	%fd7, %fd6;
	{ // callseq 1, 0
	.param .b64 param0;
	st.param.f64 	[param0], %fd7;
	.param .b64 param1;
	st.param.f64 	[param1], 0d4000000000000000;
	.param .b64 retval0;
	call.uni (retval0), 
	__internal_accurate_pow, 
	(
	param0, 
	param1
	);
	ld.param.f64 	%fd51, [retval0];
	} // callseq 1
	setp.lt.s32 	%p12, %r15, 0;
	neg.f64 	%fd53, %fd51;
	selp.f64 	%fd54, %fd53, %fd51, %p10;
	selp.f64 	%fd55, %fd54, %fd51, %p12;
	setp.eq.f64 	%p13, %fd6, 0d0000000000000000;
	selp.b32 	%r47, %r15, 0, %p10;
	or.b32  	%r48, %r47, 2146435072;
	selp.b32 	%r49, %r48, %r47, %p9;
	mov.b32 	%r50, 0;
	mov.b64 	%fd56, {%r50, %r49};
	selp.f64 	%fd131, %fd56, %fd55, %p13;
	add.f64 	%fd57, %fd6, 0d4000000000000000;
	{
	.reg .b32 %temp; 
	mov.b64 	{%temp, %r51}, %fd57;
	}
	and.b32  	%r52, %r51, 2146435072;
	setp.ne.s32 	%p14, %r52, 2146435072;
	@%p14 bra 	$L__BB1_10;
	setp.num.f64 	%p15, %fd6, %fd6;
	@%p15 bra 	$L__BB1_8;
	mov.f64 	%fd58, 0d4000000000000000;
	add.rn.f64 	%fd131, %fd6, %fd58;
	bra.uni 	$L__BB1_10;
$L__BB1_8:
	setp.neu.f64 	%p16, %fd7, 0d7FF0000000000000;
	@%p16 bra 	$L__BB1_10;
	or.b32  	%r53, %r3, -2147483648;
	selp.b32 	%r54, %r53, %r3, %p1;
	selp.b32 	%r55, %r54, %r3, %p12;
	mov.b32 	%r56, 0;
	mov.b64 	%fd131, {%r56, %r55};
$L__BB1_10:
	setp.eq.f64 	%p21, %fd6, 0d3FF0000000000000;
	selp.f64 	%fd12, 0d3FF0000000000000, %fd131, %p21;
	ld.global.f64 	%fd13, [%rd4+-8];
	sub.f64 	%fd14, %fd13, %fd4;
	{
	.reg .b32 %temp; 
	mov.b64 	{%temp, %r16}, %fd14;
	}
	abs.f64 	%fd15, %fd14;
	{ // callseq 2, 0
	.param .b64 param0;
	st.param.f64 	[param0], %fd15;
	.param .b64 param1;
	st.param.f64 	[param1], 0d4000000000000000;
	.param .b64 retval0;
	call.uni (retval0), 
	__internal_accurate_pow, 
	(
	param0, 
	param1
	);
	ld.param.f64 	%fd59, [retval0];
	} // callseq 2
	setp.lt.s32 	%p22, %r16, 0;
	neg.f64 	%fd61, %fd59;
	selp.f64 	%fd62, %fd61, %fd59, %p10;
	selp.f64 	%fd63, %fd62, %fd59, %p22;
	setp.eq.f64 	%p23, %fd14, 0d0000000000000000;
	selp.b32 	%r57, %r16, 0, %p10;
	or.b32  	%r58, %r57, 2146435072;
	selp.b32 	%r59, %r58, %r57, %p9;
	mov.b32 	%r60, 0;
	mov.b64 	%fd64, {%r60, %r59};
	selp.f64 	%fd132, %fd64, %fd63, %p23;
	add.f64 	%fd65, %fd14, 0d4000000000000000;
	{
	.reg .b32 %temp; 
	mov.b64 	{%temp, %r61}, %fd65;
	}
	and.b32  	%r62, %r61, 2146435072;
	setp.ne.s32 	%p24, %r62, 2146435072;
	@%p24 bra 	$L__BB1_15;
	setp.num.f64 	%p25, %fd14, %fd14;
	@%p25 bra 	$L__BB1_13;
	mov.f64 	%fd66, 0d4000000000000000;
	add.rn.f64 	%fd132, %fd14, %fd66;
	bra.uni 	$L__BB1_15;
$L__BB1_13:
	setp.neu.f64 	%p26, %fd15, 0d7FF0000000000000;
	@%p26 bra 	$L__BB1_15;
	or.b32  	%r63, %r3, -2147483648;
	selp.b32 	%r64, %r63, %r3, %p1;
	selp.b32 	%r65, %r64, %r3, %p22;
	mov.b32 	%r66, 0;
	mov.b64 	%fd132, {%r66, %r65};
$L__BB1_15:
	setp.lt.s32 	%p28, %r1, 0;
	setp.eq.s32 	%p29, %r2, 1062207488;
	setp.eq.f64 	%p31, %fd14, 0d3FF0000000000000;
	selp.f64 	%fd67, 0d3FF0000000000000, %fd132, %p31;
	add.f64 	%fd68, %fd12, %fd67;
	mul.f64 	%fd69, %fd3, %fd68;
	div.rn.f64 	%fd70, %fd69, %fd1;
	ld.const.f64 	%fd71, [d_mu_sq];
	mul.f64 	%fd72, %fd4, %fd71;
	mul.f64 	%fd73, %fd4, %fd72;
	ld.const.f64 	%fd74, [d_lambda];
	mul.f64 	%fd75, %fd4, %fd74;
	mul.f64 	%fd76, %fd4, %fd75;
	mul.f64 	%fd77, %fd4, %fd76;
	mul.f64 	%fd78, %fd4, %fd77;
	fma.rn.f64 	%fd79, %fd73, 0d3FE0000000000000, %fd78;
	mul.f64 	%fd80, %fd71, %fd13;
	mul.f64 	%fd81, %fd13, %fd80;
	mul.f64 	%fd82, %fd13, %fd74;
	mul.f64 	%fd83, %fd13, %fd82;
	mul.f64 	%fd84, %fd13, %fd83;
	mul.f64 	%fd85, %fd13, %fd84;
	fma.rn.f64 	%fd20, %fd81, 0d3FE0000000000000, %fd85;
	add.f64 	%fd86, %fd79, %fd20;
	fma.rn.f64 	%fd21, %fd1, %fd86, %fd70;
	ld.global.f64 	%fd22, [%rd4];
	sub.f64 	%fd23, %fd22, %fd5;
	{
	.reg .b32 %temp; 
	mov.b64 	{%temp, %r17}, %fd23;
	}
	abs.f64 	%fd24, %fd23;
	{ // callseq 3, 0
	.param .b64 param0;
	st.param.f64 	[param0], %fd24;
	.param .b64 param1;
	st.param.f64 	[param1], 0d4000000000000000;
	.param .b64 retval0;
	call.uni (retval0), 
	__internal_accurate_pow, 
	(
	param0, 
	param1
	);
	ld.param.f64 	%fd87, [retval0];
	} // callseq 3
	setp.lt.s32 	%p32, %r17, 0;
	neg.f64 	%fd89, %fd87;
	selp.f64 	%fd90, %fd89, %fd87, %p29;
	selp.f64 	%fd91, %fd90, %fd87, %p32;
	setp.eq.f64 	%p33, %fd23, 0d0000000000000000;
	selp.b32 	%r67, %r17, 0, %p29;
	or.b32  	%r68, %r67, 2146435072;
	selp.b32 	%r69, %r68, %r67, %p28;
	mov.b32 	%r70, 0;
	mov.b64 	%fd92, {%r70, %r69};
	selp.f64 	%fd133, %fd92, %fd91, %p33;
	add.f64 	%fd93, %fd23, 0d4000000000000000;
	{
	.reg .b32 %temp; 
	mov.b64 	{%temp, %r71}, %fd93;
	}
	and.b32  	%r72, %r71, 2146435072;
	setp.ne.s32 	%p34, %r72, 2146435072;
	@%p34 bra 	$L__BB1_20;
	setp.num.f64 	%p35, %fd23, %fd23;
	@%p35 bra 	$L__BB1_18;
	mov.f64 	%fd94, 0d4000000000000000;
	add.rn.f64 	%fd133, %fd23, %fd94;
	bra.uni 	$L__BB1_20;
$L__BB1_18:
	setp.neu.f64 	%p36, %fd24, 0d7FF0000000000000;
	@%p36 bra 	$L__BB1_20;
	or.b32  	%r73, %r3, -2147483648;
	selp.b32 	%r74, %r73, %r3, %p1;
	selp.b32 	%r75, %r74, %r3, %p32;
	mov.b32 	%r76, 0;
	mov.b64 	%fd133, {%r76, %r75};
$L__BB1_20:
	setp.eq.f64 	%p41, %fd23, 0d3FF0000000000000;
	selp.f64 	%fd29, 0d3FF0000000000000, %fd133, %p41;
	sub.f64 	%fd30, %fd13, %fd22;
	{
	.reg .b32 %temp; 
	mov.b64 	{%temp, %r18}, %fd30;
	}
	abs.f64 	%fd31, %fd30;
	{ // callseq 4, 0
	.param .b64 param0;
	st.param.f64 	[param0], %fd31;
	.param .b64 param1;
	st.param.f64 	[param1], 0d4000000000000000;
	.param .b64 retval0;
	call.uni (retval0), 
	__internal_accurate_pow, 
	(
	param0, 
	param1
	);
	ld.param.f64 	%fd95, [retval0];
	} // callseq 4
	setp.lt.s32 	%p42, %r18, 0;
	neg.f64 	%fd97, %fd95;
	selp.f64 	%fd98, %fd97, %fd95, %p29;
	selp.f64 	%fd99, %fd98, %fd95, %p42;
	setp.eq.f64 	%p43, %fd30, 0d0000000000000000;
	selp.b32 	%r77, %r18, 0, %p29;
	or.b32  	%r78, %r77, 2146435072;
	selp.b32 	%r79, %r78, %r77, %p28;
	mov.b32 	%r80, 0;
	mov.b64 	%fd100, {%r80, %r79};
	selp.f64 	%fd134, %fd100, %fd99, %p43;
	add.f64 	%fd101, %fd30, 0d4000000000000000;
	{
	.reg .b32 %temp; 
	mov.b64 	{%temp, %r81}, %fd101;
	}
	and.b32  	%r82, %r81, 2146435072;
	setp.ne.s32 	%p44, %r82, 2146435072;
	@%p44 bra 	$L__BB1_25;
	setp.num.f64 	%p45, %fd30, %fd30;
	@%p45 bra 	$L__BB1_23;
	mov.f64 	%fd102, 0d4000000000000000;
	add.rn.f64 	%fd134, %fd30, %fd102;
	bra.uni 	$L__BB1_25;
$L__BB1_23:
	setp.neu.f64 	%p46, %fd31, 0d7FF0000000000000;
	@%p46 bra 	$L__BB1_25;
	or.b32  	%r83, %r3, -2147483648;
	selp.b32 	%r84, %r83, %r3, %p1;
	selp.b32 	%r85, %r84, %r3, %p42;
	mov.b32 	%r86, 0;
	mov.b64 	%fd134, {%r86, %r85};
$L__BB1_25:
	setp.eq.f64 	%p48, %fd30, 0d3FF0000000000000;
	selp.f64 	%fd103, 0d3FF0000000000000, %fd134, %p48;
	add.f64 	%fd104, %fd29, %fd103;
	mul.f64 	%fd105, %fd3, %fd104;
	div.rn.f64 	%fd106, %fd105, %fd1;
	ld.const.f64 	%fd107, [d_mu_sq];
	mul.f64 	%fd108, %fd22, %fd107;
	mul.f64 	%fd109, %fd22, %fd108;
	ld.const.f64 	%fd110, [d_lambda];
	mul.f64 	%fd111, %fd22, %fd110;
	mul.f64 	%fd112, %fd22, %fd111;
	mul.f64 	%fd113, %fd22, %fd112;
	mul.f64 	%fd114, %fd22, %fd113;
	fma.rn.f64 	%fd115, %fd109, 0d3FE0000000000000, %fd114;
	add.f64 	%fd116, %fd115, %fd20;
	fma.rn.f64 	%fd117, %fd1, %fd116, %fd106;
	sub.f64 	%fd36, %fd21, %fd117;
	setp.lt.f64 	%p49, %fd36, 0d0000000000000000;
	@%p49 bra 	$L__BB1_32;
	setp.lt.s32 	%p50, %r4, 0;
	neg.f64 	%fd37, %fd36;
	{
	.reg .b32 %temp; 
	mov.b64 	{%temp, %r19}, %fd37;
	}
	shr.u32 	%r87, %r19, 20;
	and.b32  	%r88, %r87, 2047;
	add.s32 	%r89, %r88, -1012;
	mov.b64 	%rd17, %fd37;
	shl.b64 	%rd18, %rd17, %r89;
	setp.eq.s64 	%p51, %rd18, -9223372036854775808;
	{ // callseq 5, 0
	.param .b64 param0;
	st.param.f64 	[param0], 0d4005BF0A8B145769;
	.param .b64 param1;
	st.param.f64 	[param1], %fd37;
	.param .b64 retval0;
	call.uni (retval0), 
	__internal_accurate_pow, 
	(
	param0, 
	param1
	);
	ld.param.f64 	%fd118, [retval0];
	} // callseq 5
	neg.f64 	%fd120, %fd118;
	selp.f64 	%fd121, %fd120, %fd118, %p51;
	selp.f64 	%fd122, %fd121, %fd118, %p50;
	cvt.rzi.f64.f64 	%fd123, %fd37;
	setp.neu.f64 	%p52, %fd123, %fd37;
	selp.f64 	%fd124, 0dFFF8000000000000, %fd122, %p52;
	selp.f64 	%fd135, %fd124, %fd122, %p50;
	mov.f64 	%fd125, 0d4005BF0A8B145769;
	sub.f64 	%fd126, %fd125, %fd36;
	{
	.reg .b32 %temp; 
	mov.b64 	{%temp, %r90}, %fd126;
	}
	and.b32  	%r91, %r90, 2146435072;
	setp.ne.s32 	%p53, %r91, 2146435072;
	@%p53 bra 	$L__BB1_31;
	setp.num.f64 	%p54, %fd36, %fd36;
	@%p54 bra 	$L__BB1_29;
	mov.f64 	%fd128, 0d4005BF0A8B145769;
	add.rn.f64 	%fd135, %fd128, %fd37;
	bra.uni 	$L__BB1_31;
$L__BB1_29:
	abs.f64 	%fd127, %fd36;
	setp.neu.f64 	%p55, %fd127, 0d7FF0000000000000;
	@%p55 bra 	$L__BB1_31;
	setp.lt.s32 	%p56, %r19, 0;
	selp.b32 	%r92, 0, 2146435072, %p56;
	mov.b32 	%r93, 0;
	mov.b64 	%fd135, {%r93, %r92};
$L__BB1_31:
	setp.eq.f64 	%p57, %fd36, 0d0000000000000000;
	selp.f64 	%fd129, 0d3FF0000000000000, %fd135, %p57;
	shr.u32 	%r94, %r10, 2;
	xor.b32  	%r95, %r94, %r10;
	st.global.v2.u32 	[%rd2+8], {%r12, %r13};
	shl.b32 	%r96, %r14, 4;
	shl.b32 	%r97, %r95, 1;
	xor.b32  	%r98, %r97, %r96;
	xor.b32  	%r99, %r98, %r95;
	xor.b32  	%r100, %r99, %r14;
	st.global.v2.u32 	[%rd2+16], {%r14, %r100};
	add.s32 	%r101, %r9, 724874;
	st.global.v2.u32 	[%rd2], {%r101, %r11};
	add.s32 	%r102, %r100, %r101;
	cvt.rn.f32.u32 	%f3, %r102;
	fma.rn.f32 	%f4, %f3, 0f2F800000, 0f2F000000;
	cvt.f64.f32 	%fd130, %f4;
	setp.leu.f64 	%p58, %fd129, %fd130;
	@%p58 bra 	$L__BB1_33;
$L__BB1_32:
	st.global.f64 	[%rd4], %fd4;
$L__BB1_33:
	add.s32 	%r106, %r106, 1;
	add.s64 	%rd23, %rd23, 1;
	setp.gt.u64 	%p59, %rd12, %rd23;
	@%p59 bra 	$L__BB1_5;
	add.s32 	%r105, %r105, 1;
	cvt.u64.u32 	%rd20, %r105;
	ld.const.u64 	%rd21, [d_n];
	setp.gt.u64 	%p60, %rd21, %rd20;
	@%p60 bra 	$L__BB1_4;
$L__BB1_35:
	ld.param.u32 	%r103, [_Z8SimulatePdiP17curandStateXORWOW_param_1];
	bar.sync 	0;
	add.s32 	%r104, %r104, 1;
	setp.ne.s32 	%p61, %r104, %r103;
	@%p61 bra 	$L__BB1_2;
$L__BB1_36:
	ret;

}
	// .globl	_Z7print_SPd
.visible .entry _Z7print_SPd(
	.param .u64 .ptr .align 1 _Z7print_SPd_param_0
)
{


	ret;

}
	// .globl	_Z11print_sitesPd
.visible .entry _Z11print_sitesPd(
	.param .u64 .ptr .align 1 _Z11print_sitesPd_param_0
)
{
	.local .align 16 .b8 	__local_depot3[16];
	.reg .b64 	%SP;
	.reg .b64 	%SPL;
	.reg .b32 	%r<7>;
	.reg .b64 	%rd<9>;
	.reg .b64 	%fd<2>;

	mov.u64 	%SPL, __local_depot3;
	cvta.local.u64 	%SP, %SPL;
	ld.param.u64 	%rd1, [_Z11print_sitesPd_param_0];
	cvta.to.global.u64 	%rd2, %rd1;
	add.u64 	%rd3, %SP, 0;
	add.u64 	%rd4, %SPL, 0;
	mov.u32 	%r1, %ntid.x;
	mov.u32 	%r2, %ctaid.x;
	mov.u32 	%r3, %tid.x;
	mad.lo.s32 	%r4, %r1, %r2, %r3;
	mul.wide.s32 	%rd5, %r4, 8;
	add.s64 	%rd6, %rd2, %rd5;
	ld.global.f64 	%fd1, [%rd6];
	st.local.u32 	[%rd4], %r4;
	st.local.f64 	[%rd4+8], %fd1;
	mov.u64 	%rd7, $str$1;
	cvta.global.u64 	%rd8, %rd7;
	{ // callseq 6, 0
	.param .b64 param0;
	st.param.b64 	[param0], %rd8;
	.param .b64 param1;
	st.param.b64 	[param1], %rd3;
	.param .b32 retval0;
	call.uni (retval0), 
	vprintf, 
	(
	param0, 
	param1
	);
	ld.param.b32 	%r5, [retval0];
	} // callseq 6
	ret;

}
.func  (.param .b64 func_retval0) __internal_accurate_pow(
	.param .b64 __internal_accurate_pow_param_0,
	.param .b64 __internal_accurate_pow_param_1
)
{
	.reg .pred 	%p<8>;
	.reg .b32 	%r<49>;
	.reg .b32 	%f<3>;
	.reg .b64 	%fd<109>;

	ld.param.f64 	%fd10, [__internal_accurate_pow_param_0];
	ld.param.f64 	%fd11, [__internal_accurate_pow_param_1];
	{
	.reg .b32 %temp; 
	mov.b64 	{%temp, %r46}, %fd10;
	}
	{
	.reg .b32 %temp; 
	mov.b64 	{%r45, %temp}, %fd10;
	}
	shr.u32 	%r47, %r46, 20;
	setp.gt.u32 	%p1, %r46, 1048575;
	@%p1 bra 	$L__BB4_2;
	mul.f64 	%fd12, %fd10, 0d4350000000000000;
	{
	.reg .b32 %temp; 
	mov.b64 	{%temp, %r46}, %fd12;
	}
	{
	.reg .b32 %temp; 
	mov.b64 	{%r45, %temp}, %fd12;
	}
	shr.u32 	%r16, %r46, 20;
	add.s32 	%r47, %r16, -54;
$L__BB4_2:
	add.s32 	%r48, %r47, -1023;
	and.b32  	%r17, %r46, -2146435073;
	or.b32  	%r18, %r17, 1072693248;
	mov.b64 	%fd107, {%r45, %r18};
	setp.lt.u32 	%p2, %r18, 1073127583;
	@%p2 bra 	$L__BB4_4;
	{
	.reg .b32 %temp; 
	mov.b64 	{%r19, %temp}, %fd107;
	}
	{
	.reg .b32 %temp; 
	mov.b64 	{%temp, %r20}, %fd107;
	}
	add.s32 	%r21, %r20, -1048576;
	mov.b64 	%fd107, {%r19, %r21};
	add.s32 	%r48, %r47, -1022;
$L__BB4_4:
	add.f64 	%fd13, %fd107, 0dBFF0000000000000;
	add.f64 	%fd14, %fd107, 0d3FF0000000000000;
	rcp.approx.ftz.f64 	%fd15, %fd14;
	neg.f64 	%fd16, %fd14;
	fma.rn.f64 	%fd17, %fd16, %fd15, 0d3FF0000000000000;
	fma.rn.f64 	%fd18, %fd17, %fd17, %fd17;
	fma.rn.f64 	%fd19, %fd18, %fd15, %fd15;
	mul.f64 	%fd20, %fd13, %fd19;
	fma.rn.f64 	%fd21, %fd13, %fd19, %fd20;
	mul.f64 	%fd22, %fd21, %fd21;
	fma.rn.f64 	%fd23, %fd22, 0d3EB0F5FF7D2CAFE2, 0d3ED0F5D241AD3B5A;
	fma.rn.f64 	%fd24, %fd23, %fd22, 0d3EF3B20A75488A3F;
	fma.rn.f64 	%fd25, %fd24, %fd22, 0d3F1745CDE4FAECD5;
	fma.rn.f64 	%fd26, %fd25, %fd22, 0d3F3C71C7258A578B;
	fma.rn.f64 	%fd27, %fd26, %fd22, 0d3F6249249242B910;
	fma.rn.f64 	%fd28, %fd27, %fd22, 0d3F89999999999DFB;
	sub.f64 	%fd29, %fd13, %fd21;
	add.f64 	%fd30, %fd29, %fd29;
	neg.f64 	%fd31, %fd21;
	fma.rn.f64 	%fd32, %fd31, %fd13, %fd30;
	mul.f64 	%fd33, %fd19, %fd32;
	fma.rn.f64 	%fd34, %fd22, %fd28, 0d3FB5555555555555;
	mov.f64 	%fd35, 0d3FB5555555555555;
	sub.f64 	%fd36, %fd35, %fd34;
	fma.rn.f64 	%fd37, %fd22, %fd28, %fd36;
	add.f64 	%fd38, %fd37, 0dBC46A4CB00B9E7B0;
	add.f64 	%fd39, %fd34, %fd38;
	sub.f64 	%fd40, %fd34, %fd39;
	add.f64 	%fd41, %fd38, %fd40;
	mul.rn.f64 	%fd42, %fd21, %fd21;
	neg.f64 	%fd43, %fd42;
	fma.rn.f64 	%fd44, %fd21, %fd21, %fd43;
	{
	.reg .b32 %temp; 
	mov.b64 	{%r22, %temp}, %fd33;
	}
	{
	.reg .b32 %temp; 
	mov.b64 	{%temp, %r23}, %fd33;
	}
	add.s32 	%r24, %r23, 1048576;
	mov.b64 	%fd45, {%r22, %r24};
	fma.rn.f64 	%fd46, %fd21, %fd45, %fd44;
	mul.rn.f64 	%fd47, %fd42, %fd21;
	neg.f64 	%fd48, %fd47;
	fma.rn.f64 	%fd49, %fd42, %fd21, %fd48;
	fma.rn.f64 	%fd50, %fd42, %fd33, %fd49;
	fma.rn.f64 	%fd51, %fd46, %fd21, %fd50;
	mul.rn.f64 	%fd52, %fd39, %fd47;
	neg.f64 	%fd53, %fd52;
	fma.rn.f64 	%fd54, %fd39, %fd47, %fd53;
	fma.rn.f64 	%fd55, %fd39, %fd51, %fd54;
	fma.rn.f64 	%fd56, %fd41, %fd47, %fd55;
	add.f64 	%fd57, %fd52, %fd56;
	sub.f64 	%fd58, %fd52, %fd57;
	add.f64 	%fd59, %fd56, %fd58;
	add.f64 	%fd60, %fd21, %fd57;
	sub.f64 	%fd61, %fd21, %fd60;
	add.f64 	%fd62, %fd57, %fd61;
	add.f64 	%fd63, %fd59, %fd62;
	add.f64 	%fd64, %fd33, %fd63;
	add.f64 	%fd65, %fd60, %fd64;
	sub.f64 	%fd66, %fd60, %fd65;
	add.f64 	%fd67, %fd64, %fd66;
	xor.b32  	%r25, %r48, -2147483648;
	mov.b32 	%r26, 1127219200;
	mov.b64 	%fd68, {%r25, %r26};
	mov.b32 	%r27, -2147483648;
	mov.b64 	%fd69, {%r27, %r26};
	sub.f64 	%fd70, %fd68, %fd69;
	fma.rn.f64 	%fd71, %fd70, 0d3FE62E42FEFA39EF, %fd65;
	fma.rn.f64 	%fd72, %fd70, 0dBFE62E42FEFA39EF, %fd71;
	sub.f64 	%fd73, %fd72, %fd65;
	sub.f64 	%fd74, %fd67, %fd73;
	fma.rn.f64 	%fd75, %fd70, 0d3C7ABC9E3B39803F, %fd74;
	add.f64 	%fd76, %fd71, %fd75;
	sub.f64 	%fd77, %fd71, %fd76;
	add.f64 	%fd78, %fd75, %fd77;
	{
	.reg .b32 %temp; 
	mov.b64 	{%temp, %r28}, %fd11;
	}
	{
	.reg .b32 %temp; 
	mov.b64 	{%r29, %temp}, %fd11;
	}
	shl.b32 	%r30, %r28, 1;
	setp.gt.u32 	%p3, %r30, -33554433;
	and.b32  	%r31, %r28, -15728641;
	selp.b32 	%r32, %r31, %r28, %p3;
	mov.b64 	%fd79, {%r29, %r32};
	mul.rn.f64 	%fd80, %fd76, %fd79;
	neg.f64 	%fd81, %fd80;
	fma.rn.f64 	%fd82, %fd76, %fd79, %fd81;
	fma.rn.f64 	%fd83, %fd78, %fd79, %fd82;
	add.f64 	%fd4, %fd80, %fd83;
	sub.f64 	%fd84, %fd80, %fd4;
	add.f64 	%fd5, %fd83, %fd84;
	fma.rn.f64 	%fd85, %fd4, 0d3FF71547652B82FE, 0d4338000000000000;
	{
	.reg .b32 %temp; 
	mov.b64 	{%r13, %temp}, %fd85;
	}
	mov.f64 	%fd86, 0dC338000000000000;
	add.rn.f64 	%fd87, %fd85, %fd86;
	fma.rn.f64 	%fd88, %fd87, 0dBFE62E42FEFA39EF, %fd4;
	fma.rn.f64 	%fd89, %fd87, 0dBC7ABC9E3B39803F, %fd88;
	fma.rn.f64 	%fd90, %fd89, 0d3E5ADE1569CE2BDF, 0d3E928AF3FCA213EA;
	fma.rn.f64 	%fd91, %fd90, %fd89, 0d3EC71DEE62401315;
	fma.rn.f64 	%fd92, %fd91, %fd89, 0d3EFA01997C89EB71;
	fma.rn.f64 	%fd93, %fd92, %fd89, 0d3F2A01A014761F65;
	fma.rn.f64 	%fd94, %fd93, %fd89, 0d3F56C16C1852B7AF;
	fma.rn.f64 	%fd95, %fd94, %fd89, 0d3F81111111122322;
	fma.rn.f64 	%fd96, %fd95, %fd89, 0d3FA55555555502A1;
	fma.rn.f64 	%fd97, %fd96, %fd89, 0d3FC5555555555511;
	fma.rn.f64 	%fd98, %fd97, %fd89, 0d3FE000000000000B;
	fma.rn.f64 	%fd99, %fd98, %fd89, 0d3FF0000000000000;
	fma.rn.f64 	%fd100, %fd99, %fd89, 0d3FF0000000000000;
	{
	.reg .b32 %temp; 
	mov.b64 	{%r14, %temp}, %fd100;
	}
	{
	.reg .b32 %temp; 
	mov.b64 	{%temp, %r15}, %fd100;
	}
	shl.b32 	%r33, %r13, 20;
	add.s32 	%r34, %r33, %r15;
	mov.b64 	%fd108, {%r14, %r34};
	{
	.reg .b32 %temp; 
	mov.b64 	{%temp, %r35}, %fd4;
	}
	mov.b32 	%f2, %r35;
	abs.f32 	%f1, %f2;
	setp.lt.f32 	%p4, %f1, 0f4086232B;
	@%p4 bra 	$L__BB4_7;
	setp.lt.f64 	%p5, %fd4, 0d0000000000000000;
	add.f64 	%fd101, %fd4, 0d7FF0000000000000;
	selp.f64 	%fd108, 0d0000000000000000, %fd101, %p5;
	setp.geu.f32 	%p6, %f1, 0f40874800;
	@%p6 bra 	$L__BB4_7;
	shr.u32 	%r36, %r13, 31;
	add.s32 	%r37, %r13, %r36;
	shr.s32 	%r38, %r37, 1;
	shl.b32 	%r39, %r38, 20;
	add.s32 	%r40, %r15, %r39;
	mov.b64 	%fd102, {%r14, %r40};
	sub.s32 	%r41, %r13, %r38;
	shl.b32 	%r42, %r41, 20;
	add.s32 	%r43, %r42, 1072693248;
	mov.b32 	%r44, 0;
	mov.b64 	%fd103, {%r44, %r43};
	mul.f64 	%fd108, %fd103, %fd102;
$L__BB4_7:
	abs.f64 	%fd104, %fd108;
	setp.eq.f64 	%p7, %fd104, 0d7FF0000000000000;
	fma.rn.f64 	%fd105, %fd108, %fd5, %fd108;
	selp.f64 	%fd106, %fd108, %fd105, %p7;
	st.param.f64 	[func_retval0], %fd106;
	ret;

}


// ===== COMPILED SASS (sm_100) =====

	.target	sm_100

	.elftype	@"ET_EXEC"


//--------------------- .note.nv.tkinfo           --------------------------
	.section	.note.nv.tkinfo,"",@"SHT_NOTE"
	.sectionflags	@"SHF_NOTE_NV_TKINFO"
	.tkinfo
        /*0018*/ 	.word	0x00000002
        /*0030*/ 	.string	""
        /*0030*/ 	.string	"ptxas"
        /*0030*/ 	.string	"Cuda compilation tools, release 13.0, V13.0.88"
        /*0030*/ 	.string	"Build cuda_13.0.r13.0/compiler.36424714_0"
        /*0030*/ 	.string	"-arch sm_100 -m 64 "



//--------------------- .note.nv.cuinfo           --------------------------
	.section	.note.nv.cuinfo,"",@"SHT_NOTE"
	.sectionflags	@"SHF_NOTE_NV_CUINFO"
        /*0018*/ 	.short	0x0002
        /*001a*/ 	.short	0x0064
        /*001c*/ 	.short	0x0082
	.zero		2


//--------------------- .nv.info                  --------------------------
	.section	.nv.info,"",@"SHT_CUDA_INFO"
	.align	4


	//----- nvinfo : EIATTR_REGCOUNT
	.align		4
        /*0000*/ 	.byte	0x04, 0x2f
        /*0002*/ 	.short	(.L_21 - .L_20)
	.align		4
.L_20:
        /*0004*/ 	.word	index@(_Z9init_randP17curandStateXORWOW)
        /*0008*/ 	.word	0x0000001f


	//----- nvinfo : EIATTR_FRAME_SIZE
	.align		4
.L_21:
        /*000c*/ 	.byte	0x04, 0x11
        /*000e*/ 	.short	(.L_23 - .L_22)
	.align		4
.L_22:
        /*0010*/ 	.word	index@(_Z9init_randP17curandStateXORWOW)
        /*0014*/ 	.word	0x00000000


	//----- nvinfo : EIATTR_REGCOUNT
	.align		4
.L_23:
        /*0018*/ 	.byte	0x04, 0x2f
        /*001a*/ 	.short	(.L_25 - .L_24)
	.align		4
.L_24:
        /*001c*/ 	.word	index@(_Z8SimulatePdiP17curandStateXORWOW)
        /*0020*/ 	.word	0x0000003e


	//----- nvinfo : EIATTR_FRAME_SIZE
	.align		4
.L_25:
        /*0024*/ 	.byte	0x04, 0x11
        /*0026*/ 	.short	(.L_27 - .L_26)
	.align		4
.L_26:
        /*0028*/ 	.word	index@($_Z8SimulatePdiP17curandStateXORWOW$__internal_accurate_pow)
        /*002c*/ 	.word	0x00000000


	//----- nvinfo : EIATTR_FRAME_SIZE
	.align		4
.L_27:
        /*0030*/ 	.byte	0x04, 0x11
        /*0032*/ 	.short	(.L_29 - .L_28)
	.align		4
.L_28:
        /*0034*/ 	.word	index@($__internal_1_$__cuda_sm20_dsqrt_rn_f64_mediumpath_v1)
        /*0038*/ 	.word	0x00000000


	//----- nvinfo : EIATTR_FRAME_SIZE
	.align		4
.L_29:
        /*003c*/ 	.byte	0x04, 0x11
        /*003e*/ 	.short	(.L_31 - .L_30)
	.align		4
.L_30:
        /*0040*/ 	.word	index@($__internal_0_$__cuda_sm20_div_rn_f64_full)
        /*0044*/ 	.word	0x00000000


	//----- nvinfo : EIATTR_FRAME_SIZE
	.align		4
.L_31:
        /*0048*/ 	.byte	0x04, 0x11
        /*004a*/ 	.short	(.L_33 - .L_32)
	.align		4
.L_32:
        /*004c*/ 	.word	index@(_Z8SimulatePdiP17curandStateXORWOW)
        /*0050*/ 	.word	0x00000000


	//----- nvinfo : EIATTR_REGCOUNT
	.align		4
.L_33:
        /*0054*/ 	.byte	0x04, 0x2f
        /*0056*/ 	.short	(.L_35 - .L_34)
	.align		4
.L_34:
        /*0058*/ 	.word	index@(_Z7print_SPd)
        /*005c*/ 	.word	0x00000004


	//----- nvinfo : EIATTR_FRAME_SIZE
	.align		4
.L_35:
        /*0060*/ 	.byte	0x04, 0x11
        /*0062*/ 	.short	(.L_37 - .L_36)
	.align		4
.L_36:
        /*0064*/ 	.word	index@(_Z7print_SPd)
        /*0068*/ 	.word	0x00000000


	//----- nvinfo : EIATTR_REGCOUNT
	.align		4
.L_37:
        /*006c*/ 	.byte	0x04, 0x2f
        /*006e*/ 	.short	(.L_39 - .L_38)
	.align		4
.L_38:
        /*0070*/ 	.word	index@(_Z11print_sitesPd)
        /*0074*/ 	.word	0x00000018


	//----- nvinfo : EIATTR_FRAME_SIZE
	.align		4
.L_39:
        /*0078*/ 	.byte	0x04, 0x11
        /*007a*/ 	.short	(.L_41 - .L_40)
	.align		4
.L_40:
        /*007c*/ 	.word	index@(_Z11print_sitesPd)
        /*0080*/ 	.word	0x00000010


	//----- nvinfo : EIATTR_MIN_STACK_SIZE
	.align		4
.L_41:
        /*0084*/ 	.byte	0x04, 0x12
        /*0086*/ 	.short	(.L_43 - .L_42)
	.align		4
.L_42:
        /*0088*/ 	.word	index@(_Z11print_sitesPd)
        /*008c*/ 	.word	0x00000010


	//----- nvinfo : EIATTR_MIN_STACK_SIZE
	.align		4
.L_43:
        /*0090*/ 	.byte	0x04, 0x12
        /*0092*/ 	.short	(.L_45 - .L_44)
	.align		4
.L_44:
        /*0094*/ 	.word	index@(_Z7print_SPd)
        /*0098*/ 	.word	0x00000000


	//----- nvinfo : EIATTR_MIN_STACK_SIZE
	.align		4
.L_45:
        /*009c*/ 	.byte	0x04, 0x12
        /*009e*/ 	.short	(.L_47 - .L_46)
	.align		4
.L_46:
        /*00a0*/ 	.word	index@(_Z8SimulatePdiP17curandStateXORWOW)
        /*00a4*/ 	.word	0x00000000


	//----- nvinfo : EIATTR_MIN_STACK_SIZE
	.align		4
.L_47:
        /*00a8*/ 	.byte	0x04, 0x12
        /*00aa*/ 	.short	(.L_49 - .L_48)
	.align		4
.L_48:
        /*00ac*/ 	.word	index@(_Z9init_randP17curandStateXORWOW)
        /*00b0*/ 	.word	0x00000000
.L_49:


//--------------------- .nv.compat                --------------------------
	.section	.nv.compat,"",@"SHT_CUDA_COMPAT_INFO"
	.align	4
        /*0000*/ 	.byte	0x02, 0x09, 0x00, 0x00, 0x02, 0x02, 0x01, 0x00, 0x02, 0x05, 0x05, 0x00, 0x03, 0x07, 0x01, 0x01
        /*0010*/ 	.byte	0x02, 0x03, 0x00, 0x00, 0x02, 0x06, 0x01, 0x00, 0x04, 0x0b, 0x08, 0x00, 0x01, 0x00, 0x00, 0x00
        /*0020*/ 	.byte	0x00, 0x00, 0x00, 0x00


//--------------------- .nv.info._Z11print_sitesPd --------------------------
	.section	.nv.info._Z11print_sitesPd,"",@"SHT_CUDA_INFO"
	.sectionflags	@""
	.align	4


	//----- nvinfo : EIATTR_CUDA_API_VERSION
	.align		4
        /*0000*/ 	.byte	0x04, 0x37
        /*0002*/ 	.short	(.L_51 - .L_50)
.L_50:
        /*0004*/ 	.word	0x00000082


	//----- nvinfo : EIATTR_KPARAM_INFO
	.align		4
.L_51:
        /*0008*/ 	.byte	0x04, 0x17
        /*000a*/ 	.short	(.L_53 - .L_52)
.L_52:
        /*000c*/ 	.word	0x00000000
        /*0010*/ 	.short	0x0000
        /*0012*/ 	.short	0x0000
        /*0014*/ 	.byte	0x00, 0xf5, 0x21, 0x00


	//----- nvinfo : EIATTR_SPARSE_MMA_MASK
	.align		4
.L_53:
        /*0018*/ 	.byte	0x03, 0x50
        /*001a*/ 	.short	0x0000


	//----- nvinfo : EIATTR_MAXREG_COUNT
	.align		4
        /*001c*/ 	.byte	0x03, 0x1b
        /*001e*/ 	.short	0x00ff


	//----- nvinfo : EIATTR_EXTERNS
	.align		4
        /*0020*/ 	.byte	0x04, 0x0f
        /*0022*/ 	.short	(.L_55 - .L_54)


	//   ....[0]....
	.align		4
.L_54:
        /*0024*/ 	.word	index@(vprintf)


	//----- nvinfo : EIATTR_MERCURY_ISA_VERSION
	.align		4
.L_55:
        /*0028*/ 	.byte	0x03, 0x5f
        /*002a*/ 	.short	0x0101


	//----- nvinfo : EIATTR_VRC_CTA_INIT_COUNT
	.align		4
        /*002c*/ 	.byte	0x02, 0x4a
	.zero		1
	.zero		1


	//----- nvinfo : EIATTR_SYSCALL_OFFSETS
	.align		4
        /*0030*/ 	.byte	0x04, 0x46
        /*0032*/ 	.short	(.L_57 - .L_56)


	//   ....[0]....
.L_56:
        /*0034*/ 	.word	0x00000160


	//----- nvinfo : EIATTR_EXIT_INSTR_OFFSETS
	.align		4
.L_57:
        /*0038*/ 	.byte	0x04, 0x1c
        /*003a*/ 	.short	(.L_59 - .L_58)


	//   ....[0]....
.L_58:
        /*003c*/ 	.word	0x00000170


	//----- nvinfo : EIATTR_CBANK_PARAM_SIZE
	.align		4
.L_59:
        /*0040*/ 	.byte	0x03, 0x19
        /*0042*/ 	.short	0x0008


	//----- nvinfo : EIATTR_PARAM_CBANK
	.align		4
        /*0044*/ 	.byte	0x04, 0x0a
        /*0046*/ 	.short	(.L_61 - .L_60)
	.align		4
.L_60:
        /*0048*/ 	.word	index@(.nv.constant0._Z11print_sitesPd)
        /*004c*/ 	.short	0x0380
        /*004e*/ 	.short	0x0008


	//----- nvinfo : EIATTR_SW_WAR
	.align		4
.L_61:
        /*0050*/ 	.byte	0x04, 0x36
        /*0052*/ 	.short	(.L_63 - .L_62)
.L_62:
        /*0054*/ 	.word	0x00000008
.L_63:


//--------------------- .nv.info._Z7print_SPd     --------------------------
	.section	.nv.info._Z7print_SPd,"",@"SHT_CUDA_INFO"
	.sectionflags	@""
	.align	4


	//----- nvinfo : EIATTR_CUDA_API_VERSION
	.align		4
        /*0000*/ 	.byte	0x04, 0x37
        /*0002*/ 	.short	(.L_65 - .L_64)
.L_64:
        /*0004*/ 	.word	0x00000082


	//----- nvinfo : EIATTR_KPARAM_INFO
	.align		4
.L_65:
        /*0008*/ 	.byte	0x04, 0x17
        /*000a*/ 	.short	(.L_67 - .L_66)
.L_66:
        /*000c*/ 	.word	0x00000000
        /*0010*/ 	.short	0x0000
        /*0012*/ 	.short	0x0000
        /*0014*/ 	.byte	0x00, 0xf5, 0x21, 0x00


	//----- nvinfo : EIATTR_SPARSE_MMA_MASK
	.align		4
.L_67:
        /*0018*/ 	.byte	0x03, 0x50
        /*001a*/ 	.short	0x0000


	//----- nvinfo : EIATTR_MAXREG_COUNT
	.align		4
        /*001c*/ 	.byte	0x03, 0x1b
        /*001e*/ 	.short	0x00ff


	//----- nvinfo : EIATTR_MERCURY_ISA_VERSION
	.align		4
        /*0020*/ 	.byte	0x03, 0x5f
        /*0022*/ 	.short	0x0101


	//----- nvinfo : EIATTR_VRC_CTA_INIT_COUNT
	.align		4
        /*0024*/ 	.byte	0x02, 0x4a
	.zero		1
	.zero		1


	//----- nvinfo : EIATTR_EXIT_INSTR_OFFSETS
	.align		4
        /*0028*/ 	.byte	0x04, 0x1c
        /*002a*/ 	.short	(.L_69 - .L_68)


	//   ....[0]....
.L_68:
        /*002c*/ 	.word	0x00000010


	//----- nvinfo : EIATTR_CBANK_PARAM_SIZE
	.align		4
.L_69:
        /*0030*/ 	.byte	0x03, 0x19
        /*0032*/ 	.short	0x0008


	//----- nvinfo : EIATTR_PARAM_CBANK
	.align		4
        /*0034*/ 	.byte	0x04, 0x0a
        /*0036*/ 	.short	(.L_71 - .L_70)
	.align		4
.L_70:
        /*0038*/ 	.word	index@(.nv.constant0._Z7print_SPd)
        /*003c*/ 	.short	0x0380
        /*003e*/ 	.short	0x0008


	//----- nvinfo : EIATTR_SW_WAR
	.align		4
.L_71:
        /*0040*/ 	.byte	0x04, 0x36
        /*0042*/ 	.short	(.L_73 - .L_72)
.L_72:
        /*0044*/ 	.word	0x00000008
.L_73:


//--------------------- .nv.info._Z8SimulatePdiP17curandStateXORWOW --------------------------
	.section	.nv.info._Z8SimulatePdiP17curandStateXORWOW,"",@"SHT_CUDA_INFO"
	.sectionflags	@""
	.align	4


	//----- nvinfo : EIATTR_CUDA_API_VERSION
	.align		4
        /*0000*/ 	.byte	0x04, 0x37
        /*0002*/ 	.short	(.L_75 - .L_74)
.L_74:
        /*0004*/ 	.word	0x00000082


	//----- nvinfo : EIATTR_KPARAM_INFO
	.align		4
.L_75:
        /*0008*/ 	.byte	0x04, 0x17
        /*000a*/ 	.short	(.L_77 - .L_76)
.L_76:
        /*000c*/ 	.word	0x00000000
        /*0010*/ 	.short	0x0002
        /*0012*/ 	.short	0x0010
        /*0014*/ 	.byte	0x00, 0xf5, 0x21, 0x00


	//----- nvinfo : EIATTR_KPARAM_INFO
	.align		4
.L_77:
        /*0018*/ 	.byte	0x04, 0x17
        /*001a*/ 	.short	(.L_79 - .L_78)
.L_78:
        /*001c*/ 	.word	0x00000000
        /*0020*/ 	.short	0x0001
        /*0022*/ 	.short	0x0008
        /*0024*/ 	.byte	0x00, 0xf0, 0x11, 0x00


	//----- nvinfo : EIATTR_KPARAM_INFO
	.align		4
.L_79:
        /*0028*/ 	.byte	0x04, 0x17
        /*002a*/ 	.short	(.L_81 - .L_80)
.L_80:
        /*002c*/ 	.word	0x00000000
        /*0030*/ 	.short	0x0000
        /*0032*/ 	.short	0x0000
        /*0034*/ 	.byte	0x00, 0xf5, 0x21, 0x00


	//----- nvinfo : EIATTR_SPARSE_MMA_MASK
	.align		4
.L_81:
        /*0038*/ 	.byte	0x03, 0x50
        /*003a*/ 	.short	0x0000


	//----- nvinfo : EIATTR_MAXREG_COUNT
	.align		4
        /*003c*/ 	.byte	0x03, 0x1b
        /*003e*/ 	.short	0x00ff


	//----- nvinfo : EIATTR_NUM_BARRIERS
	.align		4
        /*0040*/ 	.byte	0x02, 0x4c
        /*0042*/ 	.byte	0x01
	.zero		1


	//----- nvinfo : EIATTR_EXTERNS
	.align		4
        /*0044*/ 	.byte	0x04, 0x0f
        /*0046*/ 	.short	(.L_83 - .L_82)


	//   ....[0]....
	.align		4
.L_82:
        /*0048*/ 	.word	index@(vprintf)


	//----- nvinfo : EIATTR_MERCURY_ISA_VERSION
	.align		4
.L_83:
        /*004c*/ 	.byte	0x03, 0x5f
        /*004e*/ 	.short	0x0101


	//----- nvinfo : EIATTR_VRC_CTA_INIT_COUNT
	.align		4
        /*0050*/ 	.byte	0x02, 0x4a
	.zero		1
	.zero		1


	//----- nvinfo : EIATTR_SYSCALL_OFFSETS
	.align		4
        /*0054*/ 	.byte	0x04, 0x46
        /*0056*/ 	.short	(.L_85 - .L_84)


	//   ....[0]....
.L_84:
        /*0058*/ 	.word	0x00000080


	//----- nvinfo : EIATTR_EXIT_INSTR_OFFSETS
	.align		4
.L_85:
        /*005c*/ 	.byte	0x04, 0x1c
        /*005e*/ 	.short	(.L_87 - .L_86)


	//   ....[0]....
.L_86:
        /*0060*/ 	.word	0x000000b0


	//   ....[1]....
        /*0064*/ 	.word	0x000017b0


	//----- nvinfo : EIATTR_CRS_STACK_SIZE
	.align		4
.L_87:
        /*0068*/ 	.byte	0x04, 0x1e
        /*006a*/ 	.short	(.L_89 - .L_88)
.L_88:
        /*006c*/ 	.word	0x00000000


	//----- nvinfo : EIATTR_CBANK_PARAM_SIZE
	.align		4
.L_89:
        /*0070*/ 	.byte	0x03, 0x19
        /*0072*/ 	.short	0x0018


	//----- nvinfo : EIATTR_PARAM_CBANK
	.align		4
        /*0074*/ 	.byte	0x04, 0x0a
        /*0076*/ 	.short	(.L_91 - .L_90)
	.align		4
.L_90:
        /*0078*/ 	.word	index@(.nv.constant0._Z8SimulatePdiP17curandStateXORWOW)
        /*007c*/ 	.short	0x0380
        /*007e*/ 	.short	0x0018


	//----- nvinfo : EIATTR_SW_WAR
	.align		4
.L_91:
        /*0080*/ 	.byte	0x04, 0x36
        /*0082*/ 	.short	(.L_93 - .L_92)
.L_92:
        /*0084*/ 	.word	0x00000008
.L_93:


//--------------------- .nv.info._Z9init_randP17curandStateXORWOW --------------------------
	.section	.nv.info._Z9init_randP17curandStateXORWOW,"",@"SHT_CUDA_INFO"
	.sectionflags	@""
	.align	4


	//----- nvinfo : EIATTR_CUDA_API_VERSION
	.align		4
        /*0000*/ 	.byte	0x04, 0x37
        /*0002*/ 	.short	(.L_95 - .L_94)
.L_94:
        /*0004*/ 	.word	0x00000082


	//----- nvinfo : EIATTR_KPARAM_INFO
	.align		4
.L_95:
        /*0008*/ 	.byte	0x04, 0x17
        /*000a*/ 	.short	(.L_97 - .L_96)
.L_96:
        /*000c*/ 	.word	0x00000000
        /*0010*/ 	.short	0x0000
        /*0012*/ 	.short	0x0000
        /*0014*/ 	.byte	0x00, 0xf5, 0x21, 0x00


	//----- nvinfo : EIATTR_SPARSE_MMA_MASK
	.align		4
.L_97:
        /*0018*/ 	.byte	0x03, 0x50
        /*001a*/ 	.short	0x0000


	//----- nvinfo : EIATTR_MAXREG_COUNT
	.align		4
        /*001c*/ 	.byte	0x03, 0x1b
        /*001e*/ 	.short	0x00ff


	//----- nvinfo : EIATTR_MERCURY_ISA_VERSION
	.align		4
        /*0020*/ 	.byte	0x03, 0x5f
        /*0022*/ 	.short	0x0101


	//----- nvinfo : EIATTR_VRC_CTA_INIT_COUNT
	.align		4
        /*0024*/ 	.byte	0x02, 0x4a
	.zero		1
	.zero		1


	//----- nvinfo : EIATTR_EXIT_INSTR_OFFSETS
	.align		4
        /*0028*/ 	.byte	0x04, 0x1c
        /*002a*/ 	.short	(.L_99 - .L_98)


	//   ....[0]....
.L_98:
        /*002c*/ 	.word	0x00000e80


	//----- nvinfo : EIATTR_CRS_STACK_SIZE
	.align		4
.L_99:
        /*0030*/ 	.byte	0x04, 0x1e
        /*0032*/ 	.short	(.L_101 - .L_100)
.L_100:
        /*0034*/ 	.word	0x00000000


	//----- nvinfo : EIATTR_CBANK_PARAM_SIZE
	.align		4
.L_101:
        /*0038*/ 	.byte	0x03, 0x19
        /*003a*/ 	.short	0x0008


	//----- nvinfo : EIATTR_PARAM_CBANK
	.align		4
        /*003c*/ 	.byte	0x04, 0x0a
        /*003e*/ 	.short	(.L_103 - .L_102)
	.align		4
.L_102:
        /*0040*/ 	.word	index@(.nv.constant0._Z9init_randP17curandStateXORWOW)
        /*0044*/ 	.short	0x0380
        /*0046*/ 	.short	0x0008


	//----- nvinfo : EIATTR_SW_WAR
	.align		4
.L_103:
        /*0048*/ 	.byte	0x04, 0x36
        /*004a*/ 	.short	(.L_105 - .L_104)
.L_104:
        /*004c*/ 	.word	0x00000008
.L_105:


//--------------------- .nv.callgraph             --------------------------
	.section	.nv.callgraph,"",@"SHT_CUDA_CALLGRAPH"
	.align	4
	.sectionentsize	8
	.align		4
        /*0000*/ 	.word	0x00000000
	.align		4
        /*0004*/ 	.word	0xffffffff
	.align		4
        /*0008*/ 	.word	index@(_Z11print_sitesPd)
	.align		4
        /*000c*/ 	.word	index@(vprintf)
	.align		4
        /*0010*/ 	.word	index@(_Z8SimulatePdiP17curandStateXORWOW)
	.align		4
        /*0014*/ 	.word	index@(vprintf)
	.align		4
        /*0018*/ 	.word	0x00000000
	.align		4
        /*001c*/ 	.word	0xfffffffe
	.align		4
        /*0020*/ 	.word	0x00000000
	.align		4
        /*0024*/ 	.word	0xfffffffd
	.align		4
        /*0028*/ 	.word	0x00000000
	.align		4
        /*002c*/ 	.word	0xfffffffc


//--------------------- .nv.constant4             --------------------------
	.section	.nv.constant4,"a",@progbits
	.align	8
	.align		8
.nv.constant4:
        /*0000*/ 	.dword	vprintf
	.align		8
        /*0008*/ 	.dword	precalc_xorwow_matrix
	.align		8
        /*0010*/ 	.dword	precalc_xorwow_offset_matrix
	.align		8
        /*0018*/ 	.dword	mrg32k3aM1
	.align		8
        /*0020*/ 	.dword	mrg32k3aM2
	.align		8
        /*0028*/ 	.dword	mrg32k3aM1SubSeq
	.align		8
        /*0030*/ 	.dword	mrg32k3aM2SubSeq
	.align		8
        /*0038*/ 	.dword	mrg32k3aM1Seq
	.align		8
        /*0040*/ 	.dword	mrg32k3aM2Seq
	.align		8
        /*0048*/ 	.dword	seed
	.align		8
        /*0050*/ 	.dword	d_N
	.align		8
        /*0058*/ 	.dword	$str
	.align		8
        /*0060*/ 	.dword	$str$1


//--------------------- .nv.constant3             --------------------------
	.section	.nv.constant3,"a",@progbits
	.align	8
.nv.constant3:
	.type		__cr_lgamma_table,@object
	.size		__cr_lgamma_table,(d_n - __cr_lgamma_table)
__cr_lgamma_table:
        /*0000*/ 	.byte	0x00, 0x00, 0x00, 0x00, 0x00, 0x00, 0x00, 0x00, 0x00, 0x00, 0x00, 0x00, 0x00, 0x00, 0x00, 0x00
        /*0010*/ 	.byte	0xef, 0x39, 0xfa, 0xfe, 0x42, 0x2e, 0xe6, 0x3f, 0x02, 0x20, 0x2a, 0xfa, 0x0b, 0xab, 0xfc, 0x3f
        /*0020*/ 	.byte	0xf9, 0x2c, 0x92, 0x7c, 0xa7, 0x6c, 0x09, 0x40, 0xc9, 0x79, 0x44, 0x3c, 0x64, 0x26, 0x13, 0x40
        /*0030*/ 	.byte	0xca, 0x01, 0xcf, 0x3a, 0x27, 0x51, 0x1a, 0x40, 0x30, 0xcc, 0x2d, 0xf3, 0xe1, 0x0c, 0x21, 0x40
        /*0040*/ 	.byte	0x0d, 0xb7, 0xfc, 0x82, 0x8e, 0x35, 0x25, 0x40
	.type		d_n,@object
	.size		d_n,(d_xjPerThread - d_n)
d_n:
        /*0048*/ 	.byte	0x0a, 0x00, 0x00, 0x00, 0x00, 0x00, 0x00, 0x00
	.type		d_xjPerThread,@object
	.size		d_xjPerThread,(d_a - d_xjPerThread)
d_xjPerThread:
        /*0050*/ 	.byte	0x02, 0x00, 0x00, 0x00, 0x00, 0x00, 0x00, 0x00
	.type		d_a,@object
	.size		d_a,(d_lambda - d_a)
d_a:
        /*0058*/ 	.byte	0x00, 0x00, 0x00, 0x00, 0x00, 0x00, 0xf0, 0x3f
	.type		d_lambda,@object
	.size		d_lambda,(d_mu_sq - d_lambda)
d_lambda:
	.zero		8
	.type		d_mu_sq,@object
	.size		d_mu_sq,(d_f_sq - d_mu_sq)
d_mu_sq:
        /*0068*/ 	.byte	0x00, 0x00, 0x00, 0x00, 0x00, 0x00, 0xf0, 0x3f
	.type		d_f_sq,@object
	.size		d_f_sq,(d_m0 - d_f_sq)
d_f_sq:
        /*0070*/ 	.byte	0x00, 0x00, 0x00, 0x00, 0x00, 0x00, 0x00, 0x40
	.type		d_m0,@object
	.size		d_m0,(.L_15 - d_m0)
d_m0:
        /*0078*/ 	.byte	0x00, 0x00, 0x00, 0x00, 0x00, 0x00, 0xf0, 0x3f
.L_15:


//--------------------- .text._Z11print_sitesPd   --------------------------
	.section	.text._Z11print_sitesPd,"ax",@progbits
	.align	128
        .global         _Z11print_sitesPd
        .type           _Z11print_sitesPd,@function
        .size           _Z11print_sitesPd,(.L_x_55 - _Z11print_sitesPd)
        .other          _Z11print_sitesPd,@"STO_CUDA_ENTRY STV_DEFAULT"
_Z11print_sitesPd:
.text._Z11print_sitesPd:
[----:B------:R-:W0:Y:S01]  /*0000*/  LDC R1, c[0x0][0x37c] ;  /* 0x0000df00ff017b82 */ /* 0x000e220000000800 */
[----:B------:R-:W1:Y:S07]  /*0010*/  S2R R0, SR_CTAID.X ;  /* 0x0000000000007919 */ /* 0x000e6e0000002500 */
[----:B------:R-:W2:Y:S01]  /*0020*/  LDC.64 R2, c[0x0][0x380] ;  /* 0x0000e000ff027b82 */ /* 0x000ea20000000a00 */
[----:B------:R-:W3:Y:S01]  /*0030*/  LDCU UR6, c[0x0][0x2fc] ;  /* 0x00005f80ff0677ac */ /* 0x000ee20008000800 */
[----:B0-----:R-:W-:Y:S01]  /*0040*/  VIADD R1, R1, 0xfffffff0 ;  /* 0xfffffff001017836 */ /* 0x001fe20000000000 */
[----:B------:R-:W1:Y:S01]  /*0050*/  S2R R5, SR_TID.X ;  /* 0x0000000000057919 */ /* 0x000e620000002100 */
[----:B------:R-:W1:Y:S01]  /*0060*/  LDCU UR7, c[0x0][0x360] ;  /* 0x00006c00ff0777ac */ /* 0x000e620008000800 */
[----:B------:R-:W0:Y:S01]  /*0070*/  LDCU.64 UR4, c[0x0][0x358] ;  /* 0x00006b00ff0477ac */ /* 0x000e220008000a00 */
[----:B------:R-:W-:Y:S01]  /*0080*/  MOV R8, 0x0 ;  /* 0x0000000000087802 */ /* 0x000fe20000000f00 */
[----:B------:R-:W4:Y:S01]  /*0090*/  LDCU.64 UR8, c[0x4][0x60] ;  /* 0x01000c00ff0877ac */ /* 0x000f220008000a00 */
[----:B-1----:R-:W-:-:S04]  /*00a0*/  IMAD R0, R0, UR7, R5 ;  /* 0x0000000700007c24 */ /* 0x002fc8000f8e0205 */
[----:B--2---:R-:W-:-:S06]  /*00b0*/  IMAD.WIDE R2, R0, 0x8, R2 ;  /* 0x0000000800027825 */ /* 0x004fcc00078e0202 */
[----:B0-----:R-:W2:Y:S01]  /*00c0*/  LDG.E.64 R2, desc[UR4][R2.64] ;  /* 0x0000000402027981 */ /* 0x001ea2000c1e1b00 */
[----:B------:R-:W0:Y:S01]  /*00d0*/  LDCU UR4, c[0x0][0x2f8] ;  /* 0x00005f00ff0477ac */ /* 0x000e220008000800 */
[----:B------:R-:W1:Y:S01]  /*00e0*/  LDC.64 R8, c[0x4][R8] ;  /* 0x0100000008087b82 */ /* 0x000e620000000a00 */
[----:B----4-:R-:W-:Y:S01]  /*00f0*/  IMAD.U32 R4, RZ, RZ, UR8 ;  /* 0x00000008ff047e24 */ /* 0x010fe2000f8e00ff */
[----:B------:R4:W-:Y:S01]  /*0100*/  STL [R1], R0 ;  /* 0x0000000001007387 */ /* 0x0009e20000100800 */
[----:B------:R-:W-:Y:S02]  /*0110*/  MOV R5, UR9 ;  /* 0x0000000900057c02 */ /* 0x000fe40008000f00 */
[----:B0-----:R-:W-:-:S04]  /*0120*/  IADD3 R6, P0, PT, R1, UR4, RZ ;  /* 0x0000000401067c10 */ /* 0x001fc8000ff1e0ff */
[----:B---3--:R-:W-:Y:S01]  /*0130*/  IADD3.X R7, PT, PT, RZ, UR6, RZ, P0, !PT ;  /* 0x00000006ff077c10 */ /* 0x008fe200087fe4ff */
[----:B-12---:R4:W-:Y:S08]  /*0140*/  STL.64 [R1+0x8], R2 ;  /* 0x0000080201007387 */ /* 0x0069f00000100a00 */
[----:B------:R-:W-:-:S07]  /*0150*/  LEPC R20, `(.L_x_0) ;  /* 0x000000001014794e */ /* 0x000fce0000000000 */
[----:B----4-:R-:W-:Y:S05]  /*0160*/  CALL.ABS.NOINC R8 ;  /* 0x0000000008007343 */ /* 0x010fea0003c00000 */
.L_x_0:
[----:B------:R-:W-:Y:S05]  /*0170*/  EXIT ;  /* 0x000000000000794d */ /* 0x000fea0003800000 */
.L_x_1:
[----:B------:R-:W-:-:S00]  /*0180*/  BRA `(.L_x_1) ;  /* 0xfffffffc00fc7947 */ /* 0x000fc0000383ffff */
[----:B------:R-:W-:-:S00]  /*0190*/  NOP ;  /* 0x0000000000007918 */ /* 0x000fc00000000000 */
        /* <DEDUP_REMOVED lines=14> */
.L_x_55:


//--------------------- .text._Z7print_SPd        --------------------------
	.section	.text._Z7print_SPd,"ax",@progbits
	.align	128
        .global         _Z7print_SPd
        .type           _Z7print_SPd,@function
        .size           _Z7print_SPd,(.L_x_56 - _Z7print_SPd)
        .other          _Z7print_SPd,@"STO_CUDA_ENTRY STV_DEFAULT"
_Z7print_SPd:
.text._Z7print_SPd:
[----:B------:R-:W-:Y:S01]  /*0000*/  LDC R1, c[0x0][0x37c] ;  /* 0x0000df00ff017b82 */ /* 0x000fe20000000800 */
[----:B------:R-:W-:Y:S05]  /*0010*/  EXIT ;  /* 0x000000000000794d */ /* 0x000fea0003800000 */
.L_x_2:
        /* <DEDUP_REMOVED lines=14> */
.L_x_56:


//--------------------- .text._Z8SimulatePdiP17curandStateXORWOW --------------------------
	.section	.text._Z8SimulatePdiP17curandStateXORWOW,"ax",@progbits
	.align	128
        .global         _Z8SimulatePdiP17curandStateXORWOW
        .type           _Z8SimulatePdiP17curandStateXORWOW,@function
        .size           _Z8SimulatePdiP17curandStateXORWOW,(.L_x_54 - _Z8SimulatePdiP17curandStateXORWOW)
        .other          _Z8SimulatePdiP17curandStateXORWOW,@"STO_CUDA_ENTRY STV_DEFAULT"
_Z8SimulatePdiP17curandStateXORWOW:
.text._Z8SimulatePdiP17curandStateXORWOW:
[----:B------:R-:W0:Y:S01]  /*0000*/  LDC R1, c[0x0][0x37c] ;  /* 0x0000df00ff017b82 */ /* 0x000e220000000800 */
[----:B------:R-:W-:Y:S01]  /*0010*/  MOV R0, 0x0 ;  /* 0x0000000000007802 */ /* 0x000fe20000000f00 */
[----:B------:R-:W1:Y:S01]  /*0020*/  LDCU.64 UR4, c[0x4][0x58] ;  /* 0x01000b00ff0477ac */ /* 0x000e620008000a00 */
[----:B------:R-:W-:-:S05]  /*0030*/  CS2R R6, SRZ ;  /* 0x0000000000067805 */ /* 0x000fca000001ff00 */
[----:B------:R2:W3:Y:S01]  /*0040*/  LDC.64 R2, c[0x4][R0] ;  /* 0x0100000000027b82 */ /* 0x0004e20000000a00 */
[----:B-1----:R-:W-:Y:S02]  /*0050*/  IMAD.U32 R4, RZ, RZ, UR4 ;  /* 0x00000004ff047e24 */ /* 0x002fe4000f8e00ff */
[----:B--2---:R-:W-:-:S07]  /*0060*/  IMAD.U32 R5, RZ, RZ, UR5 ;  /* 0x00000005ff057e24 */ /* 0x004fce000f8e00ff */
[----:B------:R-:W-:-:S07]  /*0070*/  LEPC R20, `(.L_x_3) ;  /* 0x000000001014794e */ /* 0x000fce0000000000 */
[----:B0--3--:R-:W-:Y:S05]  /*0080*/  CALL.ABS.NOINC R2 ;  /* 0x0000000002007343 */ /* 0x009fea0003c00000 */
.L_x_3:
[----:B------:R-:W0:Y:S02]  /*0090*/  LDC R0, c[0x0][0x388] ;  /* 0x0000e200ff007b82 */ /* 0x000e240000000800 */
[----:B0-----:R-:W-:-:S13]  /*00a0*/  ISETP.GE.AND P0, PT, R0, 0x1, PT ;  /* 0x000000010000780c */ /* 0x001fda0003f06270 */
[----:B------:R-:W-:Y:S05]  /*00b0*/  @!P0 EXIT ;  /* 0x000000000000894d */ /* 0x000fea0003800000 */
[----:B------:R-:W0:Y:S01]  /*00c0*/  LDC R10, c[0x3][0x5c] ;  /* 0x00c01700ff0a7b82 */ /* 0x000e220000000800 */
[----:B------:R-:W-:Y:S01]  /*00d0*/  IMAD.MOV.U32 R6, RZ, RZ, 0x0 ;  /* 0x00000000ff067424 */ /* 0x000fe200078e00ff */
[----:B------:R-:W1:Y:S01]  /*00e0*/  S2R R13, SR_TID.X ;  /* 0x00000000000d7919 */ /* 0x000e620000002100 */
[----:B------:R-:W-:Y:S01]  /*00f0*/  IMAD.MOV.U32 R7, RZ, RZ, 0x3fd80000 ;  /* 0x3fd80000ff077424 */ /* 0x000fe200078e00ff */
[----:B------:R-:W2:Y:S04]  /*0100*/  LDCU.64 UR6, c[0x3][0x50] ;  /* 0x00c00a00ff0677ac */ /* 0x000ea80008000a00 */
[----:B------:R-:W3:Y:S08]  /*0110*/  LDC.64 R8, c[0x3][0x58] ;  /* 0x00c01600ff087b82 */ /* 0x000ef00000000a00 */
[----:B------:R-:W1:Y:S01]  /*0120*/  S2UR UR4, SR_CTAID.X ;  /* 0x00000000000479c3 */ /* 0x000e620000002500 */
[----:B--2---:R-:W-:Y:S01]  /*0130*/  ISETP.NE.U32.AND P0, PT, RZ, UR6, PT ;  /* 0x00000006ff007c0c */ /* 0x004fe2000bf05070 */
[----:B0-----:R-:W0:Y:S01]  /*0140*/  MUFU.RSQ64H R3, R10 ;  /* 0x0000000a00037308 */ /* 0x001e220000001c00 */
[----:B------:R-:W-:-:S05]  /*0150*/  VIADD R2, R10, 0xfcb00000 ;  /* 0xfcb000000a027836 */ /* 0x000fca0000000000 */
[----:B------:R-:W1:Y:S01]  /*0160*/  LDC R0, c[0x0][0x360] ;  /* 0x0000d800ff007b82 */ /* 0x000e620000000800 */
[----:B------:R-:W-:Y:S02]  /*0170*/  ISETP.NE.AND.EX P0, PT, RZ, UR7, PT, P0 ;  /* 0x00000007ff007c0c */ /* 0x000fe4000bf05300 */
[----:B------:R-:W-:-:S05]  /*0180*/  ISETP.GE.U32.AND P1, PT, R2, 0x7ca00000, PT ;  /* 0x7ca000000200780c */ /* 0x000fca0003f26070 */
[----:B------:R-:W2:Y:S01]  /*0190*/  LDC.64 R24, c[0x0][0x390] ;  /* 0x0000e400ff187b82 */ /* 0x000ea20000000a00 */
[----:B0-----:R-:W-:-:S08]  /*01a0*/  DMUL R4, R2, R2 ;  /* 0x0000000202047228 */ /* 0x001fd00000000000 */
[----:B---3--:R-:W-:Y:S01]  /*01b0*/  DFMA R4, -R4, R8, 1 ;  /* 0x3ff000000404742b */ /* 0x008fe20000000108 */
[----:B-1----:R-:W-:-:S07]  /*01c0*/  IMAD R13, R0, UR4, R13 ;  /* 0x00000004000d7c24 */ /* 0x002fce000f8e020d */
[----:B------:R-:W-:Y:S01]  /*01d0*/  DFMA R6, R4, R6, 0.5 ;  /* 0x3fe000000406742b */ /* 0x000fe20000000006 */
[----:B--2---:R-:W-:Y:S01]  /*01e0*/  IMAD.WIDE R24, R13, 0x30, R24 ;  /* 0x000000300d187825 */ /* 0x004fe200078e0218 */
[----:B------:R-:W-:-:S08]  /*01f0*/  DMUL R4, R2, R4 ;  /* 0x0000000402047228 */ /* 0x000fd00000000000 */
[----:B------:R-:W-:-:S08]  /*0200*/  DFMA R4, R6, R4, R2 ;  /* 0x000000040604722b */ /* 0x000fd00000000002 */
[----:B------:R-:W-:Y:S02]  /*0210*/  DMUL R6, R4, R8 ;  /* 0x0000000804067228 */ /* 0x000fe40000000000 */
[----:B------:R-:W-:Y:S02]  /*0220*/  VIADD R11, R5, 0xfff00000 ;  /* 0xfff00000050b7836 */ /* 0x000fe40000000000 */
[----:B------:R-:W-:-:S04]  /*0230*/  IMAD.MOV.U32 R10, RZ, RZ, R4 ;  /* 0x000000ffff0a7224 */ /* 0x000fc800078e0004 */
[----:B------:R-:W-:-:S08]  /*0240*/  DFMA R8, R6, -R6, R8 ;  /* 0x800000060608722b */ /* 0x000fd00000000008 */
[----:B------:R-:W-:Y:S01]  /*0250*/  DFMA R20, R8, R10, R6 ;  /* 0x0000000a0814722b */ /* 0x000fe20000000006 */
[----:B------:R-:W-:Y:S10]  /*0260*/  @!P1 BRA `(.L_x_4) ;  /* 0x0000000000089947 */ /* 0x000ff40003800000 */
[----:B------:R-:W-:-:S07]  /*0270*/  MOV R0, 0x290 ;  /* 0x0000029000007802 */ /* 0x000fce0000000f00 */
[----:B------:R-:W-:Y:S05]  /*0280*/  CALL.REL.NOINC `($__internal_1_$__cuda_sm20_dsqrt_rn_f64_mediumpath_v1) ;  /* 0x0000001800b87944 */ /* 0x000fea0003c00000 */
.L_x_4:
[----:B------:R-:W0:Y:S01]  /*0290*/  LDC.64 R18, c[0x3][0x78] ;  /* 0x00c01e00ff127b82 */ /* 0x000e220000000a00 */
[----:B------:R-:W1:Y:S01]  /*02a0*/  LDCU.64 UR4, c[0x3][0x48] ;  /* 0x00c00900ff0477ac */ /* 0x000e620008000a00 */
[----:B------:R-:W-:Y:S01]  /*02b0*/  DADD R20, R20, R20 ;  /* 0x0000000014147229 */ /* 0x000fe20000000014 */
[----:B------:R-:W-:-:S05]  /*02c0*/  IMAD.MOV.U32 R5, RZ, RZ, RZ ;  /* 0x000000ffff057224 */ /* 0x000fca00078e00ff */
[----:B------:R-:W2:Y:S01]  /*02d0*/  LDC.64 R22, c[0x0][0x358] ;  /* 0x0000d600ff167b82 */ /* 0x000ea20000000a00 */
[----:B-1----:R-:W-:-:S04]  /*02e0*/  ISETP.EQ.U32.AND P1, PT, RZ, UR4, PT ;  /* 0x00000004ff007c0c */ /* 0x002fc8000bf22070 */
[----:B------:R-:W-:Y:S01]  /*02f0*/  ISETP.EQ.OR.EX P0, PT, RZ, UR5, !P0, P1 ;  /* 0x00000005ff007c0c */ /* 0x000fe2000c702710 */
[----:B0-----:R-:W-:-:S12]  /*0300*/  DMUL R18, R18, 0.5 ;  /* 0x3fe0000012127828 */ /* 0x001fd80000000000 */
.L_x_32:
[----:B0-----:R-:W0:Y:S01]  /*0310*/  LDCU UR4, c[0x0][0x388] ;  /* 0x00007100ff0477ac */ /* 0x001e220008000800 */
[----:B------:R-:W-:-:S05]  /*0320*/  VIADD R5, R5, 0x1 ;  /* 0x0000000105057836 */ /* 0x000fca0000000000 */
[----:B0-----:R-:W-:Y:S01]  /*0330*/  ISETP.NE.AND P3, PT, R5, UR4, PT ;  /* 0x0000000405007c0c */ /* 0x001fe2000bf65270 */
[----:B-1----:R-:W-:-:S12]  /*0340*/  @P0 BRA `(.L_x_5) ;  /* 0x00000014000c0947 */ /* 0x002fd80003800000 */
[----:B------:R-:W-:-:S07]  /*0350*/  IMAD.MOV.U32 R4, RZ, RZ, RZ ;  /* 0x000000ffff047224 */ /* 0x000fce00078e00ff */
.L_x_31:
[----:B0-----:R-:W0:Y:S01]  /*0360*/  S2R R0, SR_CTAID.X ;  /* 0x0000000000007919 */ /* 0x001e220000002500 */
[----:B-1----:R-:W1:Y:S01]  /*0370*/  LDC R7, c[0x3][0x50] ;  /* 0x00c01400ff077b82 */ /* 0x002e620000000800 */
[----:B------:R-:W0:Y:S01]  /*0380*/  LDCU UR4, c[0x0][0x360] ;  /* 0x00006c00ff0477ac */ /* 0x000e220008000800 */
[----:B------:R-:W-:Y:S01]  /*0390*/  BSSY.RECONVERGENT B0, `(.L_x_6) ;  /* 0x0000139000007945 */ /* 0x000fe20003800200 */
[----:B------:R-:W0:Y:S02]  /*03a0*/  S2R R3, SR_TID.X ;  /* 0x0000000000037919 */ /* 0x000e240000002100 */
[----:B0-----:R-:W-:Y:S01]  /*03b0*/  IMAD R0, R0, UR4, R3 ;  /* 0x0000000400007c24 */ /* 0x001fe2000f8e0203 */
[----:B------:R-:W-:-:S03]  /*03c0*/  CS2R R2, SRZ ;  /* 0x0000000000027805 */ /* 0x000fc6000001ff00 */
[----:B-1----:R-:W-:-:S07]  /*03d0*/  IMAD R0, R0, R7, 0x1 ;  /* 0x0000000100007424 */ /* 0x002fce00078e0207 */
.L_x_30:
[C---:B--2---:R-:W-:Y:S01]  /*03e0*/  R2UR UR4, R22.reuse ;  /* 0x00000000160472ca */ /* 0x044fe200000e0000 */
[----:B0-----:R-:W0:Y:S01]  /*03f0*/  LDC.64 R12, c[0x0][0x380] ;  /* 0x0000e000ff0c7b82 */ /* 0x001e220000000a00 */
[C---:B------:R-:W-:Y:S02]  /*0400*/  R2UR UR5, R23.reuse ;  /* 0x00000000170572ca */ /* 0x040fe400000e0000 */
[----:B------:R-:W-:Y:S02]  /*0410*/  R2UR UR6, R22 ;  /* 0x00000000160672ca */ /* 0x000fe400000e0000 */
[----:B------:R-:W-:-:S09]  /*0420*/  R2UR UR7, R23 ;  /* 0x00000000170772ca */ /* 0x000fd200000e0000 */
[----:B------:R-:W2:Y:S04]  /*0430*/  LDG.E.64 R10, desc[UR4][R24.64] ;  /* 0x00000004180a7981 */ /* 0x000ea8000c1e1b00 */
[----:B-1----:R-:W3:Y:S04]  /*0440*/  LDG.E.64 R16, desc[UR6][R24.64+0x10] ;  /* 0x0000100618107981 */ /* 0x002ee8000c1e1b00 */
[----:B------:R-:W4:Y:S01]  /*0450*/  LDG.E.64 R14, desc[UR4][R24.64+0x8] ;  /* 0x00000804180e7981 */ /* 0x000f22000c1e1b00 */
[----:B0-----:R-:W-:-:S05]  /*0460*/  IMAD.WIDE R12, R0, 0x8, R12 ;  /* 0x00000008000c7825 */ /* 0x001fca00078e020c */
[----:B------:R-:W5:Y:S01]  /*0470*/  LDG.E.64 R8, desc[UR4][R12.64] ;  /* 0x000000040c087981 */ /* 0x000f62000c1e1b00 */
[C---:B------:R-:W-:Y:S02]  /*0480*/  R2UR UR8, R22.reuse ;  /* 0x00000000160872ca */ /* 0x040fe400000e0000 */
[C---:B------:R-:W-:Y:S02]  /*0490*/  R2UR UR9, R23.reuse ;  /* 0x00000000170972ca */ /* 0x040fe400000e0000 */
[----:B------:R-:W-:Y:S02]  /*04a0*/  R2UR UR10, R22 ;  /* 0x00000000160a72ca */ /* 0x000fe400000e0000 */
[----:B------:R-:W-:Y:S02]  /*04b0*/  R2UR UR11, R23 ;  /* 0x00000000170b72ca */ /* 0x000fe400000e0000 */
[----:B--2---:R-:W-:Y:S01]  /*04c0*/  SHF.R.U32.HI R6, RZ, 0x2, R11 ;  /* 0x00000002ff067819 */ /* 0x004fe2000001160b */
[----:B------:R-:W-:-:S03]  /*04d0*/  VIADD R30, R10, 0x587c5 ;  /* 0x000587c50a1e7836 */ /* 0x000fc60000000000 */
[----:B------:R-:W-:Y:S01]  /*04e0*/  LOP3.LUT R6, R6, R11, RZ, 0x3c, !PT ;  /* 0x0000000b06067212 */ /* 0x000fe200078e3cff */
[----:B---3--:R-:W-:Y:S02]  /*04f0*/  IMAD.SHL.U32 R7, R17, 0x10, RZ ;  /* 0x0000001011077824 */ /* 0x008fe400078e00ff */
[----:B------:R-:W-:Y:S02]  /*0500*/  IMAD.MOV.U32 R33, RZ, RZ, R16 ;  /* 0x000000ffff217224 */ /* 0x000fe400078e0010 */
[C---:B------:R-:W-:Y:S02]  /*0510*/  IMAD.SHL.U32 R11, R6.reuse, 0x2, RZ ;  /* 0x00000002060b7824 */ /* 0x040fe400078e00ff */
[----:B----4-:R-:W-:Y:S02]  /*0520*/  IMAD.MOV.U32 R32, RZ, RZ, R15 ;  /* 0x000000ffff207224 */ /* 0x010fe400078e000f */
[----:B------:R-:W-:Y:S01]  /*0530*/  IMAD.MOV.U32 R31, RZ, RZ, R14 ;  /* 0x000000ffff1f7224 */ /* 0x000fe200078e000e */
[----:B------:R-:W-:Y:S01]  /*0540*/  LOP3.LUT R26, R6, R11, R7, 0x96, !PT ;  /* 0x0000000b061a7212 */ /* 0x000fe200078e9607 */
[----:B------:R-:W-:Y:S01]  /*0550*/  IMAD.MOV.U32 R6, RZ, RZ, R17 ;  /* 0x000000ffff067224 */ /* 0x000fe200078e0011 */
[----:B------:R-:W-:Y:S01]  /*0560*/  STG.E.64 desc[UR4][R24.64+0x8], R32 ;  /* 0x0000082018007986 */ /* 0x000fe2000c101b04 */
[----:B------:R-:W0:Y:S01]  /*0570*/  LDCU.64 UR4, c[0x3][0x50] ;  /* 0x00c00a00ff0477ac */ /* 0x000e220008000a00 */
[----:B------:R-:W-:-:S02]  /*0580*/  LOP3.LUT R7, R26, R17, RZ, 0x3c, !PT ;  /* 0x000000111a077212 */ /* 0x000fc400078e3cff */
[----:B------:R-:W-:Y:S04]  /*0590*/  STG.E.64 desc[UR8][R24.64], R30 ;  /* 0x0000001e18007986 */ /* 0x000fe8000c101b08 */
[----:B------:R1:W-:Y:S04]  /*05a0*/  STG.E.64 desc[UR6][R24.64+0x10], R6 ;  /* 0x0000100618007986 */ /* 0x0003e8000c101b06 */
[----:B------:R-:W2:Y:S01]  /*05b0*/  LDG.E.64 R48, desc[UR10][R12.64+0x8] ;  /* 0x0000080a0c307981 */ /* 0x000ea2000c1e1b00 */
[----:B------:R-:W-:Y:S01]  /*05c0*/  IMAD.IADD R11, R7, 0x1, R30 ;  /* 0x00000001070b7824 */ /* 0x000fe200078e021e */
[----:B------:R-:W-:Y:S01]  /*05d0*/  IADD3 R3, P1, PT, R3, 0x1, RZ ;  /* 0x0000000103037810 */ /* 0x000fe20007f3e0ff */
[----:B------:R-:W-:Y:S01]  /*05e0*/  IMAD.MOV.U32 R26, RZ, RZ, 0x2f800000 ;  /* 0x2f800000ff1a7424 */ /* 0x000fe200078e00ff */
[----:B------:R-:W-:Y:S02]  /*05f0*/  BSSY.RECONVERGENT B1, `(.L_x_7) ;  /* 0x0000013000017945 */ /* 0x000fe40003800200 */
[----:B------:R-:W-:Y:S01]  /*0600*/  I2FP.F32.U32 R11, R11 ;  /* 0x0000000b000b7245 */ /* 0x000fe20000201000 */
[----:B------:R-:W-:Y:S01]  /*0610*/  IMAD.X R2, RZ, RZ, R2, P1 ;  /* 0x000000ffff027224 */ /* 0x000fe200008e0602 */
[----:B0-----:R-:W-:-:S02]  /*0620*/  ISETP.GE.U32.AND P1, PT, R3, UR4, PT ;  /* 0x0000000403007c0c */ /* 0x001fc4000bf26070 */
[----:B-1----:R-:W-:Y:S01]  /*0630*/  MOV R6, 0x720 ;  /* 0x0000072000067802 */ /* 0x002fe20000000f00 */
[----:B------:R-:W-:Y:S01]  /*0640*/  FFMA R11, R11, R26, 1.1641532182693481445e-10 ;  /* 0x2f0000000b0b7423 */ /* 0x000fe2000000001a */
[C-C-:B-----5:R-:W-:Y:S01]  /*0650*/  DADD R26, -R20.reuse, R8.reuse ;  /* 0x00000000141a7229 */ /* 0x160fe20000000108 */
[----:B------:R-:W-:Y:S01]  /*0660*/  ISETP.GE.U32.AND.EX P1, PT, R2, UR5, PT, P1 ;  /* 0x0000000502007c0c */ /* 0x000fe2000bf26110 */
[----:B------:R-:W-:Y:S01]  /*0670*/  DADD R8, R20, R8 ;  /* 0x0000000014087229 */ /* 0x000fe20000000008 */
[----:B------:R-:W0:Y:S07]  /*0680*/  F2F.F64.F32 R28, R11 ;  /* 0x0000000b001c7310 */ /* 0x000e2e0000201800 */
[----:B------:R-:W-:-:S08]  /*0690*/  DADD R8, -R26, R8 ;  /* 0x000000001a087229 */ /* 0x000fd00000000108 */
[----:B0-----:R-:W-:-:S08]  /*06a0*/  DFMA R26, R28, R8, R26 ;  /* 0x000000081c1a722b */ /* 0x001fd0000000001a */
[----:B--2---:R-:W-:-:S08]  /*06b0*/  DADD R42, R26, -R48 ;  /* 0x000000001a2a7229 */ /* 0x004fd00000000830 */
[----:B------:R-:W-:-:S10]  /*06c0*/  DADD R8, -RZ, |R42| ;  /* 0x00000000ff087229 */ /* 0x000fd4000000052a */
[----:B------:R-:W-:Y:S02]  /*06d0*/  IMAD.MOV.U32 R40, RZ, RZ, R8 ;  /* 0x000000ffff287224 */ /* 0x000fe400078e0008 */
[----:B------:R-:W-:Y:S02]  /*06e0*/  IMAD.MOV.U32 R11, RZ, RZ, R9 ;  /* 0x000000ffff0b7224 */ /* 0x000fe400078e0009 */
[----:B------:R-:W-:Y:S02]  /*06f0*/  IMAD.MOV.U32 R8, RZ, RZ, RZ ;  /* 0x000000ffff087224 */ /* 0x000fe400078e00ff */
[----:B------:R-:W-:-:S07]  /*0700*/  IMAD.MOV.U32 R9, RZ, RZ, 0x40000000 ;  /* 0x40000000ff097424 */ /* 0x000fce00078e00ff */
[----:B------:R-:W-:Y:S05]  /*0710*/  CALL.REL.NOINC `($_Z8SimulatePdiP17curandStateXORWOW$__internal_accurate_pow) ;  /* 0x0000001800447944 */ /* 0x000fea0003c00000 */
[----:B------:R-:W-:Y:S05]  /*0720*/  BSYNC.RECONVERGENT B1 ;  /* 0x0000000000017941 */ /* 0x000fea0003800200 */
.L_x_7:
[C---:B------:R-:W-:Y:S01]  /*0730*/  DADD R28, R42.reuse, 2 ;  /* 0x400000002a1c7429 */ /* 0x040fe20000000000 */
[----:B------:R-:W-:Y:S01]  /*0740*/  BSSY.RECONVERGENT B1, `(.L_x_8) ;  /* 0x000000d000017945 */ /* 0x000fe20003800200 */
[----:B------:R-:W-:-:S06]  /*0750*/  DSETP.NEU.AND P2, PT, R42, RZ, PT ;  /* 0x000000ff2a00722a */ /* 0x000fcc0003f4d000 */
[----:B------:R-:W-:Y:S02]  /*0760*/  FSEL R8, R8, RZ, P2 ;  /* 0x000000ff08087208 */ /* 0x000fe40001000000 */
[----:B------:R-:W-:Y:S02]  /*0770*/  LOP3.LUT R28, R29, 0x7ff00000, RZ, 0xc0, !PT ;  /* 0x7ff000001d1c7812 */ /* 0x000fe400078ec0ff */
[----:B------:R-:W-:Y:S02]  /*0780*/  FSEL R9, R9, RZ, P2 ;  /* 0x000000ff09097208 */ /* 0x000fe40001000000 */
[----:B------:R-:W-:-:S13]  /*0790*/  ISETP.NE.AND P4, PT, R28, 0x7ff00000, PT ;  /* 0x7ff000001c00780c */ /* 0x000fda0003f85270 */
[----:B------:R-:W-:Y:S05]  /*07a0*/  @P4 BRA `(.L_x_9) ;  /* 0x0000000000184947 */ /* 0x000fea0003800000 */
[----:B------:R-:W-:-:S14]  /*07b0*/  DSETP.NAN.AND P2, PT, R42, R42, PT ;  /* 0x0000002a2a00722a */ /* 0x000fdc0003f48000 */
[----:B------:R-:W-:Y:S01]  /*07c0*/  @P2 DADD R8, R42, 2 ;  /* 0x400000002a082429 */ /* 0x000fe20000000000 */
[----:B------:R-:W-:Y:S10]  /*07d0*/  @P2 BRA `(.L_x_9) ;  /* 0x00000000000c2947 */ /* 0x000ff40003800000 */
[----:B------:R-:W-:-:S14]  /*07e0*/  DSETP.NEU.AND P2, PT, |R42|, +INF , PT ;  /* 0x7ff000002a00742a */ /* 0x000fdc0003f4d200 */
[----:B------:R-:W-:Y:S02]  /*07f0*/  @!P2 IMAD.MOV.U32 R8, RZ, RZ, 0x0 ;  /* 0x00000000ff08a424 */ /* 0x000fe400078e00ff */
[----:B------:R-:W-:-:S07]  /*0800*/  @!P2 IMAD.MOV.U32 R9, RZ, RZ, 0x7ff00000 ;  /* 0x7ff00000ff09a424 */ /* 0x000fce00078e00ff */
.L_x_9:
[----:B------:R-:W-:Y:S05]  /*0810*/  BSYNC.RECONVERGENT B1 ;  /* 0x0000000000017941 */ /* 0x000fea0003800200 */
.L_x_8:
[----:B------:R-:W-:Y:S02]  /*0820*/  R2UR UR4, R22 ;  /* 0x00000000160472ca */ /* 0x000fe400000e0000 */
[----:B------:R-:W-:-:S13]  /*0830*/  R2UR UR5, R23 ;  /* 0x00000000170572ca */ /* 0x000fda00000e0000 */
[----:B------:R-:W2:Y:S01]  /*0840*/  LDG.E.64 R46, desc[UR4][R12.64+-0x8] ;  /* 0xfffff8040c2e7981 */ /* 0x000ea2000c1e1b00 */
[----:B------:R-:W-:Y:S01]  /*0850*/  DSETP.NEU.AND P2, PT, R42, 1, PT ;  /* 0x3ff000002a00742a */ /* 0x000fe20003f4d000 */
[----:B------:R-:W-:Y:S01]  /*0860*/  BSSY.RECONVERGENT B1, `(.L_x_10) ;  /* 0x000000b000017945 */ /* 0x000fe20003800200 */
[----:B------:R-:W-:-:S04]  /*0870*/  MOV R6, 0x910 ;  /* 0x0000091000067802 */ /* 0x000fc80000000f00 */
[----:B------:R-:W-:Y:S01]  /*0880*/  FSEL R42, R8, RZ, P2 ;  /* 0x000000ff082a7208 */ /* 0x000fe20001000000 */
[----:B------:R-:W-:Y:S01]  /*0890*/  IMAD.MOV.U32 R8, RZ, RZ, RZ ;  /* 0x000000ffff087224 */ /* 0x000fe200078e00ff */
[----:B------:R-:W-:Y:S01]  /*08a0*/  FSEL R43, R9, 1.875, P2 ;  /* 0x3ff00000092b7808 */ /* 0x000fe20001000000 */
[----:B------:R-:W-:Y:S01]  /*08b0*/  IMAD.MOV.U32 R9, RZ, RZ, 0x40000000 ;  /* 0x40000000ff097424 */ /* 0x000fe200078e00ff */
[----:B--2---:R-:W-:-:S08]  /*08c0*/  DADD R28, -R26, R46 ;  /* 0x000000001a1c7229 */ /* 0x004fd0000000012e */
[----:B------:R-:W-:-:S10]  /*08d0*/  DADD R30, -RZ, |R28| ;  /* 0x00000000ff1e7229 */ /* 0x000fd4000000051c */
[----:B------:R-:W-:Y:S02]  /*08e0*/  IMAD.MOV.U32 R40, RZ, RZ, R30 ;  /* 0x000000ffff287224 */ /* 0x000fe400078e001e */
[----:B------:R-:W-:-:S07]  /*08f0*/  IMAD.MOV.U32 R11, RZ, RZ, R31 ;  /* 0x000000ffff0b7224 */ /* 0x000fce00078e001f */
[----:B------:R-:W-:Y:S05]  /*0900*/  CALL.REL.NOINC `($_Z8SimulatePdiP17curandStateXORWOW$__internal_accurate_pow) ;  /* 0x0000001400c87944 */ /* 0x000fea0003c00000 */
[----:B------:R-:W-:Y:S05]  /*0910*/  BSYNC.RECONVERGENT B1 ;  /* 0x0000000000017941 */ /* 0x000fea0003800200 */
.L_x_10:
        /* <DEDUP_REMOVED lines=14> */
.L_x_12:
[----:B------:R-:W-:Y:S05]  /*0a00*/  BSYNC.RECONVERGENT B1 ;  /* 0x0000000000017941 */ /* 0x000fea0003800200 */
.L_x_11:
[----:B------:R-:W0:Y:S01]  /*0a10*/  LDCU UR4, c[0x3][0x5c] ;  /* 0x00c00b80ff0477ac */ /* 0x000e220008000800 */
[----:B------:R-:W1:Y:S01]  /*0a20*/  LDC.64 R34, c[0x3][0x58] ;  /* 0x00c01600ff227b82 */ /* 0x000e620000000a00 */
[----:B------:R-:W-:Y:S01]  /*0a30*/  IMAD.MOV.U32 R30, RZ, RZ, 0x1 ;  /* 0x00000001ff1e7424 */ /* 0x000fe200078e00ff */
[----:B------:R-:W-:Y:S01]  /*0a40*/  DSETP.NEU.AND P2, PT, R28, 1, PT ;  /* 0x3ff000001c00742a */ /* 0x000fe20003f4d000 */
[----:B------:R-:W-:Y:S05]  /*0a50*/  BSSY.RECONVERGENT B1, `(.L_x_13) ;  /* 0x000001a000017945 */ /* 0x000fea0003800200 */
[----:B------:R-:W-:Y:S01]  /*0a60*/  FSEL R8, R8, RZ, P2 ;  /* 0x000000ff08087208 */ /* 0x000fe20001000000 */
[----:B------:R-:W2:Y:S01]  /*0a70*/  LDC R58, c[0x3][0x58] ;  /* 0x00c01600ff3a7b82 */ /* 0x000ea20000000800 */
[----:B------:R-:W-:-:S06]  /*0a80*/  FSEL R9, R9, 1.875, P2 ;  /* 0x3ff0000009097808 */ /* 0x000fcc0001000000 */
[----:B------:R-:W-:Y:S01]  /*0a90*/  DADD R42, R42, R8 ;  /* 0x000000002a2a7229 */ /* 0x000fe20000000008 */
[----:B0-----:R-:W1:Y:S01]  /*0aa0*/  MUFU.RCP64H R31, UR4 ;  /* 0x00000004001f7d08 */ /* 0x001e620008001800 */
[----:B------:R-:W0:Y:S06]  /*0ab0*/  LDC R59, c[0x3][0x5c] ;  /* 0x00c01700ff3b7b82 */ /* 0x000e2c0000000800 */
[----:B------:R-:W-:Y:S02]  /*0ac0*/  DMUL R42, R18, R42 ;  /* 0x0000002a122a7228 */ /* 0x000fe40000000000 */
[----:B-1----:R-:W-:-:S08]  /*0ad0*/  DFMA R32, R30, -R34, 1 ;  /* 0x3ff000001e20742b */ /* 0x002fd00000000822 */
[----:B------:R-:W-:Y:S01]  /*0ae0*/  FSETP.GEU.AND P4, PT, |R43|, 6.5827683646048100446e-37, PT ;  /* 0x036000002b00780b */ /* 0x000fe20003f8e200 */
[----:B------:R-:W-:-:S08]  /*0af0*/  DFMA R32, R32, R32, R32 ;  /* 0x000000202020722b */ /* 0x000fd00000000020 */
[----:B------:R-:W-:-:S08]  /*0b00*/  DFMA R32, R30, R32, R30 ;  /* 0x000000201e20722b */ /* 0x000fd0000000001e */
[----:B------:R-:W-:-:S08]  /*0b10*/  DFMA R8, R32, -R34, 1 ;  /* 0x3ff000002008742b */ /* 0x000fd00000000822 */
[----:B------:R-:W-:-:S08]  /*0b20*/  DFMA R8, R32, R8, R32 ;  /* 0x000000082008722b */ /* 0x000fd00000000020 */
[----:B------:R-:W-:-:S08]  /*0b30*/  DMUL R44, R42, R8 ;  /* 0x000000082a2c7228 */ /* 0x000fd00000000000 */
[----:B------:R-:W-:-:S08]  /*0b40*/  DFMA R28, R44, -R34, R42 ;  /* 0x800000222c1c722b */ /* 0x000fd0000000002a */
[----:B------:R-:W-:-:S10]  /*0b50*/  DFMA R44, R8, R28, R44 ;  /* 0x0000001c082c722b */ /* 0x000fd4000000002c */
[----:B------:R-:W-:-:S05]  /*0b60*/  FFMA R6, RZ, UR4, R45 ;  /* 0x00000004ff067c23 */ /* 0x000fca000800002d */
[----:B------:R-:W-:-:S13]  /*0b70*/  FSETP.GT.AND P2, PT, |R6|, 1.469367938527859385e-39, PT ;  /* 0x001000000600780b */ /* 0x000fda0003f44200 */
[----:B0-2---:R-:W-:Y:S05]  /*0b80*/  @P2 BRA P4, `(.L_x_14) ;  /* 0x0000000000182947 */ /* 0x005fea0002000000 */
[----:B------:R-:W-:Y:S01]  /*0b90*/  IMAD.MOV.U32 R30, RZ, RZ, R42 ;  /* 0x000000ffff1e7224 */ /* 0x000fe200078e002a */
[----:B------:R-:W-:Y:S01]  /*0ba0*/  MOV R6, 0xbd0 ;  /* 0x00000bd000067802 */ /* 0x000fe20000000f00 */
[----:B------:R-:W-:-:S07]  /*0bb0*/  IMAD.MOV.U32 R31, RZ, RZ, R43 ;  /* 0x000000ffff1f7224 */ /* 0x000fce00078e002b */
[----:B------:R-:W-:Y:S05]  /*0bc0*/  CALL.REL.NOINC `($__internal_0_$__cuda_sm20_div_rn_f64_full) ;  /* 0x0000000800fc7944 */ /* 0x000fea0003c00000 */
[----:B------:R-:W-:Y:S02]  /*0bd0*/  IMAD.MOV.U32 R44, RZ, RZ, R36 ;  /* 0x000000ffff2c7224 */ /* 0x000fe400078e0024 */
[----:B------:R-:W-:-:S07]  /*0be0*/  IMAD.MOV.U32 R45, RZ, RZ, R37 ;  /* 0x000000ffff2d7224 */ /* 0x000fce00078e0025 */
.L_x_14:
[----:B------:R-:W-:Y:S05]  /*0bf0*/  BSYNC.RECONVERGENT B1 ;  /* 0x0000000000017941 */ /* 0x000fea0003800200 */
.L_x_13:
[----:B------:R-:W-:Y:S02]  /*0c00*/  R2UR UR4, R22 ;  /* 0x00000000160472ca */ /* 0x000fe400000e0000 */
[----:B------:R-:W-:-:S13]  /*0c10*/  R2UR UR5, R23 ;  /* 0x00000000170572ca */ /* 0x000fda00000e0000 */
[----:B------:R-:W2:Y:S01]  /*0c20*/  LDG.E.64 R28, desc[UR4][R12.64] ;  /* 0x000000040c1c7981 */ /* 0x000ea2000c1e1b00 */
[----:B------:R-:W0:Y:S01]  /*0c30*/  LDCU.128 UR4, c[0x3][0x60] ;  /* 0x00c00c00ff0477ac */ /* 0x000e220008000c00 */
[----:B------:R-:W-:Y:S01]  /*0c40*/  BSSY.RECONVERGENT B1, `(.L_x_15) ;  /* 0x000001a000017945 */ /* 0x000fe20003800200 */
[----:B------:R-:W-:Y:S01]  /*0c50*/  MOV R6, 0xde0 ;  /* 0x00000de000067802 */ /* 0x000fe20000000f00 */
[----:B0-----:R-:W-:Y:S02]  /*0c60*/  DMUL R8, R26, UR4 ;  /* 0x000000041a087c28 */ /* 0x001fe40008000000 */
[----:B------:R-:W-:Y:S01]  /*0c70*/  DMUL R32, R46, UR4 ;  /* 0x000000042e207c28 */ /* 0x000fe20008000000 */
[----:B------:R-:W0:Y:S05]  /*0c80*/  LDCU.64 UR4, c[0x3][0x58] ;  /* 0x00c00b00ff0477ac */ /* 0x000e2a0008000a00 */
[----:B------:R-:W-:-:S02]  /*0c90*/  DMUL R30, R26, R8 ;  /* 0x000000081a1e7228 */ /* 0x000fc40000000000 */
[----:B------:R-:W-:Y:S02]  /*0ca0*/  DMUL R34, R46, R32 ;  /* 0x000000202e227228 */ /* 0x000fe40000000000 */
[----:B------:R-:W-:Y:S02]  /*0cb0*/  DMUL R8, R26, UR6 ;  /* 0x000000061a087c28 */ /* 0x000fe40008000000 */
[----:B------:R-:W-:Y:S02]  /*0cc0*/  DMUL R32, R46, UR6 ;  /* 0x000000062e207c28 */ /* 0x000fe40008000000 */
[----:B------:R-:W-:Y:S02]  /*0cd0*/  DMUL R30, R26, R30 ;  /* 0x0000001e1a1e7228 */ /* 0x000fe40000000000 */
[----:B------:R-:W-:Y:S02]  /*0ce0*/  DMUL R34, R46, R34 ;  /* 0x000000222e227228 */ /* 0x000fe40000000000 */
[----:B------:R-:W-:-:S02]  /*0cf0*/  DMUL R8, R26, R8 ;  /* 0x000000081a087228 */ /* 0x000fc40000000000 */
[----:B------:R-:W-:Y:S02]  /*0d00*/  DMUL R32, R46, R32 ;  /* 0x000000202e207228 */ /* 0x000fe40000000000 */
[----:B------:R-:W-:Y:S02]  /*0d10*/  DMUL R30, R26, R30 ;  /* 0x0000001e1a1e7228 */ /* 0x000fe40000000000 */
[----:B------:R-:W-:-:S06]  /*0d20*/  DMUL R34, R46, R34 ;  /* 0x000000222e227228 */ /* 0x000fcc0000000000 */
[----:B------:R-:W-:Y:S02]  /*0d30*/  DFMA R8, R8, 0.5, R30 ;  /* 0x3fe000000808782b */ /* 0x000fe4000000001e */
[----:B------:R-:W-:-:S08]  /*0d40*/  DFMA R42, R32, 0.5, R34 ;  /* 0x3fe00000202a782b */ /* 0x000fd00000000022 */
[----:B------:R-:W-:-:S08]  /*0d50*/  DADD R8, R8, R42 ;  /* 0x0000000008087229 */ /* 0x000fd0000000002a */
[----:B0-----:R-:W-:Y:S01]  /*0d60*/  DFMA R44, R8, UR4, R44 ;  /* 0x00000004082c7c2b */ /* 0x001fe2000800002c */
[----:B------:R-:W-:Y:S02]  /*0d70*/  IMAD.MOV.U32 R8, RZ, RZ, RZ ;  /* 0x000000ffff087224 */ /* 0x000fe400078e00ff */
[----:B------:R-:W-:Y:S01]  /*0d80*/  IMAD.MOV.U32 R9, RZ, RZ, 0x40000000 ;  /* 0x40000000ff097424 */ /* 0x000fe200078e00ff */
[----:B--2---:R-:W-:-:S08]  /*0d90*/  DADD R48, -R48, R28 ;  /* 0x0000000030307229 */ /* 0x004fd0000000011c */
[----:B------:R-:W-:-:S10]  /*0da0*/  DADD R30, -RZ, |R48| ;  /* 0x00000000ff1e7229 */ /* 0x000fd40000000530 */
[----:B------:R-:W-:Y:S02]  /*0db0*/  IMAD.MOV.U32 R40, RZ, RZ, R30 ;  /* 0x000000ffff287224 */ /* 0x000fe400078e001e */
[----:B------:R-:W-:-:S07]  /*0dc0*/  IMAD.MOV.U32 R11, RZ, RZ, R31 ;  /* 0x000000ffff0b7224 */ /* 0x000fce00078e001f */
[----:B------:R-:W-:Y:S05]  /*0dd0*/  CALL.REL.NOINC `($_Z8SimulatePdiP17curandStateXORWOW$__internal_accurate_pow) ;  /* 0x0000001000947944 */ /* 0x000fea0003c00000 */
[----:B------:R-:W-:Y:S05]  /*0de0*/  BSYNC.RECONVERGENT B1 ;  /* 0x0000000000017941 */ /* 0x000fea0003800200 */
.L_x_15:
[----:B------:R-:W-:Y:S01]  /*0df0*/  DADD R30, R48, 2 ;  /* 0x40000000301e7429 */ /* 0x000fe20000000000 */
[----:B------:R-:W-:Y:S01]  /*0e00*/  BSSY.RECONVERGENT B1, `(.L_x_16) ;  /* 0x0000012000017945 */ /* 0x000fe20003800200 */
[----:B------:R-:W-:Y:S02]  /*0e10*/  DADD R46, R46, -R28 ;  /* 0x000000002e2e7229 */ /* 0x000fe4000000081c */
[C---:B------:R-:W-:Y:S02]  /*0e20*/  DSETP.NEU.AND P4, PT, R48.reuse, RZ, PT ;  /* 0x000000ff3000722a */ /* 0x040fe40003f8d000 */
[----:B------:R-:W-:-:S04]  /*0e30*/  DSETP.NEU.AND P2, PT, R48, 1, PT ;  /* 0x3ff000003000742a */ /* 0x000fc80003f4d000 */
[----:B------:R-:W-:Y:S01]  /*0e40*/  LOP3.LUT R6, R31, 0x7ff00000, RZ, 0xc0, !PT ;  /* 0x7ff000001f067812 */ /* 0x000fe200078ec0ff */
[----:B------:R-:W-:Y:S01]  /*0e50*/  DADD R30, -RZ, |R46| ;  /* 0x00000000ff1e7229 */ /* 0x000fe2000000052e */
[----:B------:R-:W-:Y:S02]  /*0e60*/  FSEL R8, R8, RZ, P4 ;  /* 0x000000ff08087208 */ /* 0x000fe40002000000 */
[----:B------:R-:W-:Y:S02]  /*0e70*/  ISETP.NE.AND P5, PT, R6, 0x7ff00000, PT ;  /* 0x7ff000000600780c */ /* 0x000fe40003fa5270 */
[----:B------:R-:W-:-:S05]  /*0e80*/  FSEL R9, R9, RZ, P4 ;  /* 0x000000ff09097208 */ /* 0x000fca0002000000 */
[----:B------:R-:W-:Y:S02]  /*0e90*/  IMAD.MOV.U32 R40, RZ, RZ, R30 ;  /* 0x000000ffff287224 */ /* 0x000fe400078e001e */
[----:B------:R-:W-:-:S04]  /*0ea0*/  IMAD.MOV.U32 R11, RZ, RZ, R31 ;  /* 0x000000ffff0b7224 */ /* 0x000fc800078e001f */
[----:B------:R-:W-:Y:S05]  /*0eb0*/  @P5 BRA `(.L_x_17) ;  /* 0x0000000000185947 */ /* 0x000fea0003800000 */
[----:B------:R-:W-:-:S14]  /*0ec0*/  DSETP.NAN.AND P4, PT, R48, R48, PT ;  /* 0x000000303000722a */ /* 0x000fdc0003f88000 */
[----:B------:R-:W-:Y:S01]  /*0ed0*/  @P4 DADD R8, R48, 2 ;  /* 0x4000000030084429 */ /* 0x000fe20000000000 */
[----:B------:R-:W-:Y:S10]  /*0ee0*/  @P4 BRA `(.L_x_17) ;  /* 0x00000000000c4947 */ /* 0x000ff40003800000 */
[----:B------:R-:W-:-:S14]  /*0ef0*/  DSETP.NEU.AND P4, PT, |R48|, +INF , PT ;  /* 0x7ff000003000742a */ /* 0x000fdc0003f8d200 */
[----:B------:R-:W-:Y:S02]  /*0f00*/  @!P4 IMAD.MOV.U32 R8, RZ, RZ, 0x0 ;  /* 0x00000000ff08c424 */ /* 0x000fe400078e00ff */
[----:B------:R-:W-:-:S07]  /*0f10*/  @!P4 IMAD.MOV.U32 R9, RZ, RZ, 0x7ff00000 ;  /* 0x7ff00000ff09c424 */ /* 0x000fce00078e00ff */
.L_x_17:
[----:B------:R-:W-:Y:S05]  /*0f20*/  BSYNC.RECONVERGENT B1 ;  /* 0x0000000000017941 */ /* 0x000fea0003800200 */
.L_x_16:
[----:B------:R-:W-:Y:S01]  /*0f30*/  BSSY.RECONVERGENT B1, `(.L_x_18) ;  /* 0x0000007000017945 */ /* 0x000fe20003800200 */
[----:B------:R-:W-:Y:S01]  /*0f40*/  FSEL R48, R8, RZ, P2 ;  /* 0x000000ff08307208 */ /* 0x000fe20001000000 */
[----:B------:R-:W-:Y:S01]  /*0f50*/  IMAD.MOV.U32 R8, RZ, RZ, RZ ;  /* 0x000000ffff087224 */ /* 0x000fe200078e00ff */
[----:B------:R-:W-:Y:S01]  /*0f60*/  FSEL R49, R9, 1.875, P2 ;  /* 0x3ff0000009317808 */ /* 0x000fe20001000000 */
[----:B------:R-:W-:Y:S01]  /*0f70*/  IMAD.MOV.U32 R9, RZ, RZ, 0x40000000 ;  /* 0x40000000ff097424 */ /* 0x000fe200078e00ff */
[----:B------:R-:W-:-:S07]  /*0f80*/  MOV R6, 0xfa0 ;  /* 0x00000fa000067802 */ /* 0x000fce0000000f00 */
[----:B------:R-:W-:Y:S05]  /*0f90*/  CALL.REL.NOINC `($_Z8SimulatePdiP17curandStateXORWOW$__internal_accurate_pow) ;  /* 0x0000001000247944 */ /* 0x000fea0003c00000 */
[----:B------:R-:W-:Y:S05]  /*0fa0*/  BSYNC.RECONVERGENT B1 ;  /* 0x0000000000017941 */ /* 0x000fea0003800200 */
.L_x_18:
        /* <DEDUP_REMOVED lines=14> */
.L_x_20:
[----:B------:R-:W-:Y:S05]  /*1090*/  BSYNC.RECONVERGENT B1 ;  /* 0x0000000000017941 */ /* 0x000fea0003800200 */
.L_x_19:
[----:B------:R-:W0:Y:S01]  /*10a0*/  LDCU UR4, c[0x3][0x5c] ;  /* 0x00c00b80ff0477ac */ /* 0x000e220008000800 */
[----:B------:R-:W1:Y:S01]  /*10b0*/  LDC.64 R32, c[0x3][0x58] ;  /* 0x00c01600ff207b82 */ /* 0x000e620000000a00 */
[----:B------:R-:W-:Y:S01]  /*10c0*/  IMAD.MOV.U32 R30, RZ, RZ, 0x1 ;  /* 0x00000001ff1e7424 */ /* 0x000fe200078e00ff */
[----:B------:R-:W-:Y:S01]  /*10d0*/  DSETP.NEU.AND P2, PT, R46, 1, PT ;  /* 0x3ff000002e00742a */ /* 0x000fe20003f4d000 */
[----:B------:R-:W-:Y:S05]  /*10e0*/  BSSY.RECONVERGENT B1, `(.L_x_21) ;  /* 0x0000018000017945 */ /* 0x000fea0003800200 */
[----:B------:R-:W-:Y:S02]  /*10f0*/  FSEL R8, R8, RZ, P2 ;  /* 0x000000ff08087208 */ /* 0x000fe40001000000 */
[----:B------:R-:W-:-:S06]  /*1100*/  FSEL R9, R9, 1.875, P2 ;  /* 0x3ff0000009097808 */ /* 0x000fcc0001000000 */
[----:B------:R-:W-:Y:S01]  /*1110*/  DADD R48, R48, R8 ;  /* 0x0000000030307229 */ /* 0x000fe20000000008 */
[----:B0-----:R-:W1:Y:S07]  /*1120*/  MUFU.RCP64H R31, UR4 ;  /* 0x00000004001f7d08 */ /* 0x001e6e0008001800 */
        /* <DEDUP_REMOVED lines=12> */
[----:B------:R-:W-:Y:S05]  /*11f0*/  @P2 BRA P4, `(.L_x_22) ;  /* 0x0000000000182947 */ /* 0x000fea0002000000 */
[----:B------:R-:W-:Y:S01]  /*1200*/  IMAD.MOV.U32 R30, RZ, RZ, R48 ;  /* 0x000000ffff1e7224 */ /* 0x000fe200078e0030 */
[----:B------:R-:W-:Y:S01]  /*1210*/  MOV R6, 0x1240 ;  /* 0x0000124000067802 */ /* 0x000fe20000000f00 */
[----:B------:R-:W-:-:S07]  /*1220*/  IMAD.MOV.U32 R31, RZ, RZ, R49 ;  /* 0x000000ffff1f7224 */ /* 0x000fce00078e0031 */
[----:B------:R-:W-:Y:S05]  /*1230*/  CALL.REL.NOINC `($__internal_0_$__cuda_sm20_div_rn_f64_full) ;  /* 0x0000000400607944 */ /* 0x000fea0003c00000 */
[----:B------:R-:W-:Y:S02]  /*1240*/  IMAD.MOV.U32 R8, RZ, RZ, R36 ;  /* 0x000000ffff087224 */ /* 0x000fe400078e0024 */
[----:B------:R-:W-:-:S07]  /*1250*/  IMAD.MOV.U32 R9, RZ, RZ, R37 ;  /* 0x000000ffff097224 */ /* 0x000fce00078e0025 */
.L_x_22:
[----:B------:R-:W-:Y:S05]  /*1260*/  BSYNC.RECONVERGENT B1 ;  /* 0x0000000000017941 */ /* 0x000fea0003800200 */
.L_x_21:
[----:B------:R-:W0:Y:S01]  /*1270*/  LDCU.128 UR4, c[0x3][0x60] ;  /* 0x00c00c00ff0477ac */ /* 0x000e220008000c00 */
[----:B------:R-:W-:Y:S04]  /*1280*/  BSSY.RECONVERGENT B1, `(.L_x_23) ;  /* 0x0000047000017945 */ /* 0x000fe80003800200 */
[----:B------:R-:W-:Y:S01]  /*1290*/  BSSY.RELIABLE B2, `(.L_x_24) ;  /* 0x0000042000027945 */ /* 0x000fe20003800100 */
[C---:B0-----:R-:W-:Y:S01]  /*12a0*/  DMUL R30, R28.reuse, UR4 ;  /* 0x000000041c1e7c28 */ /* 0x041fe20008000000 */
[----:B------:R-:W0:Y:S07]  /*12b0*/  LDCU.64 UR4, c[0x3][0x58] ;  /* 0x00c00b00ff0477ac */ /* 0x000e2e0008000a00 */
[----:B------:R-:W-:-:S02]  /*12c0*/  DMUL R32, R28, R30 ;  /* 0x0000001e1c207228 */ /* 0x000fc40000000000 */
[----:B------:R-:W-:-:S06]  /*12d0*/  DMUL R30, R28, UR6 ;  /* 0x000000061c1e7c28 */ /* 0x000fcc0008000000 */
[C---:B------:R-:W-:Y:S02]  /*12e0*/  DMUL R32, R28.reuse, R32 ;  /* 0x000000201c207228 */ /* 0x040fe40000000000 */
[----:B------:R-:W-:-:S06]  /*12f0*/  DMUL R30, R28, R30 ;  /* 0x0000001e1c1e7228 */ /* 0x000fcc0000000000 */
[----:B------:R-:W-:-:S08]  /*1300*/  DMUL R32, R28, R32 ;  /* 0x000000201c207228 */ /* 0x000fd00000000000 */
[----:B------:R-:W-:-:S08]  /*1310*/  DFMA R30, R30, 0.5, R32 ;  /* 0x3fe000001e1e782b */ /* 0x000fd00000000020 */
[----:B------:R-:W-:-:S08]  /*1320*/  DADD R30, R42, R30 ;  /* 0x000000002a1e7229 */ /* 0x000fd0000000001e */
[----:B0-----:R-:W-:-:S08]  /*1330*/  DFMA R30, R30, UR4, R8 ;  /* 0x000000041e1e7c2b */ /* 0x001fd00008000008 */
[----:B------:R-:W-:-:S08]  /*1340*/  DADD R44, R44, -R30 ;  /* 0x000000002c2c7229 */ /* 0x000fd0000000081e */
[----:B------:R-:W-:-:S14]  /*1350*/  DSETP.GEU.AND P2, PT, R44, RZ, PT ;  /* 0x000000ff2c00722a */ /* 0x000fdc0003f4e000 */
[----:B------:R-:W-:Y:S05]  /*1360*/  @!P2 BRA `(.L_x_25) ;  /* 0x0000000000d0a947 */ /* 0x000fea0003800000 */
[----:B------:R-:W-:Y:S01]  /*1370*/  DADD R28, -RZ, -R44 ;  /* 0x00000000ff1c7229 */ /* 0x000fe2000000092c */
[----:B------:R-:W-:Y:S01]  /*1380*/  BSSY.RECONVERGENT B3, `(.L_x_26) ;  /* 0x0000007000037945 */ /* 0x000fe20003800200 */
[----:B------:R-:W-:Y:S01]  /*1390*/  IMAD.MOV.U32 R40, RZ, RZ, -0x74eba897 ;  /* 0x8b145769ff287424 */ /* 0x000fe200078e00ff */
[----:B------:R-:W-:Y:S01]  /*13a0*/  MOV R6, 0x13f0 ;  /* 0x000013f000067802 */ /* 0x000fe20000000f00 */
[----:B------:R-:W-:-:S06]  /*13b0*/  IMAD.MOV.U32 R11, RZ, RZ, 0x4005bf0a ;  /* 0x4005bf0aff0b7424 */ /* 0x000fcc00078e00ff */
[----:B------:R-:W-:Y:S02]  /*13c0*/  IMAD.MOV.U32 R8, RZ, RZ, R28 ;  /* 0x000000ffff087224 */ /* 0x000fe400078e001c */
[----:B------:R-:W-:-:S07]  /*13d0*/  IMAD.MOV.U32 R9, RZ, RZ, R29 ;  /* 0x000000ffff097224 */ /* 0x000fce00078e001d */
[----:B------:R-:W-:Y:S05]  /*13e0*/  CALL.REL.NOINC `($_Z8SimulatePdiP17curandStateXORWOW$__internal_accurate_pow) ;  /* 0x0000000c00107944 */ /* 0x000fea0003c00000 */
[----:B------:R-:W-:Y:S05]  /*13f0*/  BSYNC.RECONVERGENT B3 ;  /* 0x0000000000037941 */ /* 0x000fea0003800200 */
.L_x_26:
[----:B------:R-:W-:Y:S01]  /*1400*/  IMAD.MOV.U32 R32, RZ, RZ, -0x74eba897 ;  /* 0x8b145769ff207424 */ /* 0x000fe200078e00ff */
[----:B------:R-:W-:Y:S01]  /*1410*/  SHF.R.U32.HI R11, RZ, 0x2, R14 ;  /* 0x00000002ff0b7819 */ /* 0x000fe2000001160e */
[----:B------:R-:W-:Y:S01]  /*1420*/  IMAD.MOV.U32 R33, RZ, RZ, 0x4005bf0a ;  /* 0x4005bf0aff217424 */ /* 0x000fe200078e00ff */
[----:B------:R-:W-:Y:S01]  /*1430*/  BSSY.RECONVERGENT B3, `(.L_x_27) ;  /* 0x0000014000037945 */ /* 0x000fe20003800200 */
[----:B------:R-:W-:Y:S01]  /*1440*/  IMAD.SHL.U32 R6, R7, 0x10, RZ ;  /* 0x0000001007067824 */ /* 0x000fe200078e00ff */
[----:B------:R-:W-:-:S03]  /*1450*/  LOP3.LUT R11, R11, R14, RZ, 0x3c, !PT ;  /* 0x0000000e0b0b7212 */ /* 0x000fc600078e3cff */
[----:B------:R-:W-:Y:S02]  /*1460*/  DADD R30, -R44, R32 ;  /* 0x000000002c1e7229 */ /* 0x000fe40000000120 */
[----:B------:R-:W-:-:S05]  /*1470*/  IMAD.SHL.U32 R14, R11, 0x2, RZ ;  /* 0x000000020b0e7824 */ /* 0x000fca00078e00ff */
[----:B------:R-:W-:Y:S01]  /*1480*/  LOP3.LUT R6, R11, R14, R6, 0x96, !PT ;  /* 0x0000000e0b067212 */ /* 0x000fe200078e9606 */
[----:B------:R-:W-:Y:S02]  /*1490*/  VIADD R14, R10, 0xb0f8a ;  /* 0x000b0f8a0a0e7836 */ /* 0x000fe40000000000 */
[----:B------:R-:W-:Y:S01]  /*14a0*/  LOP3.LUT R30, R31, 0x7ff00000, RZ, 0xc0, !PT ;  /* 0x7ff000001f1e7812 */ /* 0x000fe200078ec0ff */
[----:B------:R-:W-:Y:S01]  /*14b0*/  IMAD.MOV.U32 R11, RZ, RZ, 0x2f800000 ;  /* 0x2f800000ff0b7424 */ /* 0x000fe200078e00ff */
[----:B------:R-:W-:Y:S02]  /*14c0*/  LOP3.LUT R31, R6, R7, RZ, 0x3c, !PT ;  /* 0x00000007061f7212 */ /* 0x000fe400078e3cff */
[----:B------:R-:W-:-:S03]  /*14d0*/  ISETP.NE.AND P2, PT, R30, 0x7ff00000, PT ;  /* 0x7ff000001e00780c */ /* 0x000fc60003f45270 */
[----:B------:R-:W-:-:S10]  /*14e0*/  IMAD.IADD R6, R31, 0x1, R14 ;  /* 0x000000011f067824 */ /* 0x000fd400078e020e */
[----:B------:R-:W-:Y:S05]  /*14f0*/  @P2 BRA `(.L_x_28) ;  /* 0x00000000001c2947 */ /* 0x000fea0003800000 */
[----:B------:R-:W-:-:S14]  /*1500*/  DSETP.NAN.AND P2, PT, R44, R44, PT ;  /* 0x0000002c2c00722a */ /* 0x000fdc0003f48000 */
[----:B------:R-:W-:Y:S01]  /*1510*/  @P2 DADD R8, -R44, R32 ;  /* 0x000000002c082229 */ /* 0x000fe20000000120 */
[----:B------:R-:W-:Y:S10]  /*1520*/  @P2 BRA `(.L_x_28) ;  /* 0x0000000000102947 */ /* 0x000ff40003800000 */
[----:B------:R-:W-:-:S14]  /*1530*/  DSETP.NEU.AND P2, PT, |R44|, +INF , PT ;  /* 0x7ff000002c00742a */ /* 0x000fdc0003f4d200 */
[----:B------:R-:W-:Y:S01]  /*1540*/  @!P2 ISETP.GE.AND P4, PT, R29, RZ, PT ;  /* 0x000000ff1d00a20c */ /* 0x000fe20003f86270 */
[----:B------:R-:W-:-:S03]  /*1550*/  @!P2 IMAD.MOV.U32 R8, RZ, RZ, RZ ;  /* 0x000000ffff08a224 */ /* 0x000fc600078e00ff */
[----:B------:R-:W-:-:S09]  /*1560*/  @!P2 SEL R9, RZ, 0x7ff00000, !P4 ;  /* 0x7ff00000ff09a807 */ /* 0x000fd20006000000 */
.L_x_28:
[----:B------:R-:W-:Y:S05]  /*1570*/  BSYNC.RECONVERGENT B3 ;  /* 0x0000000000037941 */ /* 0x000fea0003800200 */
.L_x_27:
[----:B------:R-:W-:Y:S01]  /*1580*/  I2FP.F32.U32 R6, R6 ;  /* 0x0000000600067245 */ /* 0x000fe20000201000 */
[----:B------:R-:W-:Y:S01]  /*1590*/  IMAD.MOV.U32 R30, RZ, RZ, R7 ;  /* 0x000000ffff1e7224 */ /* 0x000fe200078e0007 */
[----:B------:R-:W-:Y:S01]  /*15a0*/  DSETP.NEU.AND P2, PT, R44, RZ, PT ;  /* 0x000000ff2c00722a */ /* 0x000fe20003f4d000 */
[----:B------:R-:W-:Y:S02]  /*15b0*/  R2UR UR4, R22 ;  /* 0x00000000160472ca */ /* 0x000fe400000e0000 */
[----:B------:R-:W-:Y:S01]  /*15c0*/  FFMA R6, R6, R11, 1.1641532182693481445e-10 ;  /* 0x2f00000006067423 */ /* 0x000fe2000000000b */
[----:B------:R-:W-:Y:S02]  /*15d0*/  R2UR UR5, R23 ;  /* 0x00000000170572ca */ /* 0x000fe400000e0000 */
[----:B------:R-:W-:Y:S02]  /*15e0*/  FSEL R8, R8, RZ, P2 ;  /* 0x000000ff08087208 */ /* 0x000fe40001000000 */
[----:B------:R-:W-:Y:S01]  /*15f0*/  FSEL R9, R9, 1.875, P2 ;  /* 0x3ff0000009097808 */ /* 0x000fe20001000000 */
[----:B------:R-:W0:Y:S01]  /*1600*/  F2F.F64.F32 R6, R6 ;  /* 0x0000000600067310 */ /* 0x000e220000201800 */
[----:B------:R-:W-:-:S02]  /*1610*/  R2UR UR6, R22 ;  /* 0x00000000160672ca */ /* 0x000fc400000e0000 */
[C---:B------:R-:W-:Y:S02]  /*1620*/  R2UR UR7, R23.reuse ;  /* 0x00000000170772ca */ /* 0x040fe400000e0000 */
[----:B------:R-:W-:Y:S02]  /*1630*/  R2UR UR8, R22 ;  /* 0x00000000160872ca */ /* 0x000fe400000e0000 */
[----:B------:R-:W-:Y:S01]  /*1640*/  R2UR UR9, R23 ;  /* 0x00000000170972ca */ /* 0x000fe200000e0000 */
[----:B------:R1:W-:Y:S01]  /*1650*/  STG.E.64 desc[UR4][R24.64+0x8], R16 ;  /* 0x0000081018007986 */ /* 0x0003e2000c101b04 */
[----:B0-----:R-:W-:-:S07]  /*1660*/  DSETP.GT.AND P2, PT, R8, R6, PT ;  /* 0x000000060800722a */ /* 0x001fce0003f44000 */
[----:B------:R1:W-:Y:S04]  /*1670*/  STG.E.64 desc[UR6][R24.64+0x10], R30 ;  /* 0x0000101e18007986 */ /* 0x0003e8000c101b06 */
[----:B------:R1:W-:Y:S03]  /*1680*/  STG.E.64 desc[UR8][R24.64], R14 ;  /* 0x0000000e18007986 */ /* 0x0003e6000c101b08 */
[----:B------:R-:W-:Y:S05]  /*1690*/  @!P2 BREAK.RELIABLE B2 ;  /* 0x000000000002a942 */ /* 0x000fea0003800100 */
[----:B------:R-:W-:Y:S05]  /*16a0*/  @!P2 BRA `(.L_x_29) ;  /* 0x000000000010a947 */ /* 0x000fea0003800000 */
.L_x_25:
[----:B------:R-:W-:Y:S05]  /*16b0*/  BSYNC.RELIABLE B2 ;  /* 0x0000000000027941 */ /* 0x000fea0003800100 */
.L_x_24:
[----:B------:R-:W-:Y:S02]  /*16c0*/  R2UR UR4, R22 ;  /* 0x00000000160472ca */ /* 0x000fe400000e0000 */
[----:B------:R-:W-:-:S13]  /*16d0*/  R2UR UR5, R23 ;  /* 0x00000000170572ca */ /* 0x000fda00000e0000 */
[----:B------:R0:W-:Y:S02]  /*16e0*/  STG.E.64 desc[UR4][R12.64], R26 ;  /* 0x0000001a0c007986 */ /* 0x0001e4000c101b04 */
.L_x_29:
[----:B------:R-:W-:Y:S05]  /*16f0*/  BSYNC.RECONVERGENT B1 ;  /* 0x0000000000017941 */ /* 0x000fea0003800200 */
.L_x_23:
[----:B------:R-:W-:Y:S01]  /*1700*/  VIADD R0, R0, 0x1 ;  /* 0x0000000100007836 */ /* 0x000fe20000000000 */
[----:B------:R-:W-:Y:S06]  /*1710*/  @!P1 BRA `(.L_x_30) ;  /* 0xffffffec00309947 */ /* 0x000fec000383ffff */
[----:B------:R-:W-:Y:S05]  /*1720*/  BSYNC.RECONVERGENT B0 ;  /* 0x0000000000007941 */ /* 0x000fea0003800200 */
.L_x_6:
[----:B------:R-:W2:Y:S01]  /*1730*/  LDCU.64 UR4, c[0x3][0x48] ;  /* 0x00c00900ff0477ac */ /* 0x000ea20008000a00 */
[----:B------:R-:W-:-:S05]  /*1740*/  VIADD R4, R4, 0x1 ;  /* 0x0000000104047836 */ /* 0x000fca0000000000 */
[----:B--2---:R-:W-:-:S04]  /*1750*/  ISETP.GE.U32.AND P1, PT, R4, UR4, PT ;  /* 0x0000000404007c0c */ /* 0x004fc8000bf26070 */
[----:B------:R-:W-:-:S13]  /*1760*/  ISETP.GE.U32.AND.EX P1, PT, RZ, UR5, PT, P1 ;  /* 0x00000005ff007c0c */ /* 0x000fda000bf26110 */
[----:B------:R-:W-:Y:S05]  /*1770*/  @!P1 BRA `(.L_x_31) ;  /* 0xffffffe800f89947 */ /* 0x000fea000383ffff */
.L_x_5:
[----:B------:R-:W-:Y:S05]  /*1780*/  WARPSYNC.ALL ;  /* 0x0000000000007948 */ /* 0x000fea0003800000 */
[----:B------:R-:W-:Y:S06]  /*1790*/  BAR.SYNC.DEFER_BLOCKING 0x0 ;  /* 0x0000000000007b1d */ /* 0x000fec0000010000 */
[----:B------:R-:W-:Y:S05]  /*17a0*/  @P3 BRA `(.L_x_32) ;  /* 0xffffffe800d83947 */ /* 0x000fea000383ffff */
[----:B------:R-:W-:Y:S05]  /*17b0*/  EXIT ;  /* 0x000000000000794d */ /* 0x000fea0003800000 */
        .weak           $__internal_0_$__cuda_sm20_div_rn_f64_full
        .type           $__internal_0_$__cuda_sm20_div_rn_f64_full,@function
        .size           $__internal_0_$__cuda_sm20_div_rn_f64_full,($__internal_1_$__cuda_sm20_dsqrt_rn_f64_mediumpath_v1 - $__internal_0_$__cuda_sm20_div_rn_f64_full)
$__internal_0_$__cuda_sm20_div_rn_f64_full:
[C---:B------:R-:W-:Y:S01]  /*17c0*/  FSETP.GEU.AND P2, PT, |R59|.reuse, 1.469367938527859385e-39, PT ;  /* 0x001000003b00780b */ /* 0x040fe20003f4e200 */
[----:B------:R-:W-:Y:S01]  /*17d0*/  IMAD.MOV.U32 R32, RZ, RZ, 0x1 ;  /* 0x00000001ff207424 */ /* 0x000fe200078e00ff */
[----:B------:R-:W-:Y:S01]  /*17e0*/  LOP3.LUT R8, R59, 0x800fffff, RZ, 0xc0, !PT ;  /* 0x800fffff3b087812 */ /* 0x000fe200078ec0ff */
[----:B------:R-:W-:Y:S01]  /*17f0*/  IMAD.MOV.U32 R41, RZ, RZ, 0x1ca00000 ;  /* 0x1ca00000ff297424 */ /* 0x000fe200078e00ff */
[C---:B------:R-:W-:Y:S01]  /*1800*/  FSETP.GEU.AND P5, PT, |R31|.reuse, 1.469367938527859385e-39, PT ;  /* 0x001000001f00780b */ /* 0x040fe20003fae200 */
[----:B------:R-:W-:Y:S01]  /*1810*/  BSSY.RECONVERGENT B2, `(.L_x_33) ;  /* 0x0000052000027945 */ /* 0x000fe20003800200 */
[----:B------:R-:W-:Y:S01]  /*1820*/  LOP3.LUT R9, R8, 0x3ff00000, RZ, 0xfc, !PT ;  /* 0x3ff0000008097812 */ /* 0x000fe200078efcff */
[----:B------:R-:W-:Y:S01]  /*1830*/  IMAD.MOV.U32 R8, RZ, RZ, R58 ;  /* 0x000000ffff087224 */ /* 0x000fe200078e003a */
[----:B------:R-:W-:Y:S02]  /*1840*/  LOP3.LUT R50, R31, 0x7ff00000, RZ, 0xc0, !PT ;  /* 0x7ff000001f327812 */ /* 0x000fe400078ec0ff */
[----:B------:R-:W-:-:S03]  /*1850*/  LOP3.LUT R11, R59, 0x7ff00000, RZ, 0xc0, !PT ;  /* 0x7ff000003b0b7812 */ /* 0x000fc600078ec0ff */
[----:B------:R-:W-:Y:S01]  /*1860*/  @!P2 DMUL R8, R58, 8.98846567431157953865e+307 ;  /* 0x7fe000003a08a828 */ /* 0x000fe20000000000 */
[C---:B------:R-:W-:Y:S01]  /*1870*/  ISETP.GE.U32.AND P4, PT, R50.reuse, R11, PT ;  /* 0x0000000b3200720c */ /* 0x040fe20003f86070 */
[----:B------:R-:W-:Y:S02]  /*1880*/  IMAD.MOV.U32 R40, RZ, RZ, R50 ;  /* 0x000000ffff287224 */ /* 0x000fe400078e0032 */
[----:B------:R-:W-:Y:S02]  /*1890*/  @!P5 LOP3.LUT R36, R59, 0x7ff00000, RZ, 0xc0, !PT ;  /* 0x7ff000003b24d812 */ /* 0x000fe400078ec0ff */
[----:B------:R-:W0:Y:S02]  /*18a0*/  MUFU.RCP64H R33, R9 ;  /* 0x0000000900217308 */ /* 0x000e240000001800 */
[----:B------:R-:W-:Y:S02]  /*18b0*/  @!P5 ISETP.GE.U32.AND P6, PT, R50, R36, PT ;  /* 0x000000243200d20c */ /* 0x000fe40003fc6070 */
[----:B------:R-:W-:-:S05]  /*18c0*/  @!P2 LOP3.LUT R11, R9, 0x7ff00000, RZ, 0xc0, !PT ;  /* 0x7ff00000090ba812 */ /* 0x000fca00078ec0ff */
[----:B------:R-:W-:Y:S01]  /*18d0*/  VIADD R52, R11, 0xffffffff ;  /* 0xffffffff0b347836 */ /* 0x000fe20000000000 */
[----:B0-----:R-:W-:-:S08]  /*18e0*/  DFMA R34, R32, -R8, 1 ;  /* 0x3ff000002022742b */ /* 0x001fd00000000808 */
[----:B------:R-:W-:-:S08]  /*18f0*/  DFMA R34, R34, R34, R34 ;  /* 0x000000222222722b */ /* 0x000fd00000000022 */
[----:B------:R-:W-:Y:S01]  /*1900*/  DFMA R36, R32, R34, R32 ;  /* 0x000000222024722b */ /* 0x000fe20000000020 */
[C---:B------:R-:W-:Y:S01]  /*1910*/  @!P5 SEL R35, R41.reuse, 0x63400000, !P6 ;  /* 0x634000002923d807 */ /* 0x040fe20007000000 */
[----:B------:R-:W-:Y:S01]  /*1920*/  IMAD.MOV.U32 R32, RZ, RZ, R30 ;  /* 0x000000ffff207224 */ /* 0x000fe200078e001e */
[----:B------:R-:W-:Y:S01]  /*1930*/  SEL R33, R41, 0x63400000, !P4 ;  /* 0x6340000029217807 */ /* 0x000fe20006000000 */
[----:B------:R-:W-:Y:S01]  /*1940*/  @!P5 IMAD.MOV.U32 R34, RZ, RZ, RZ ;  /* 0x000000ffff22d224 */ /* 0x000fe200078e00ff */
[--C-:B------:R-:W-:Y:S02]  /*1950*/  @!P5 LOP3.LUT R35, R35, 0x80000000, R31.reuse, 0xf8, !PT ;  /* 0x800000002323d812 */ /* 0x100fe400078ef81f */
[----:B------:R-:W-:Y:S01]  /*1960*/  LOP3.LUT R33, R33, 0x800fffff, R31, 0xf8, !PT ;  /* 0x800fffff21217812 */ /* 0x000fe200078ef81f */
[----:B------:R-:W-:Y:S01]  /*1970*/  DFMA R38, R36, -R8, 1 ;  /* 0x3ff000002426742b */ /* 0x000fe20000000808 */
[----:B------:R-:W-:-:S06]  /*1980*/  @!P5 LOP3.LUT R35, R35, 0x100000, RZ, 0xfc, !PT ;  /* 0x001000002323d812 */ /* 0x000fcc00078efcff */
[----:B------:R-:W-:Y:S02]  /*1990*/  @!P5 DFMA R32, R32, 2, -R34 ;  /* 0x400000002020d82b */ /* 0x000fe40000000822 */
[----:B------:R-:W-:-:S08]  /*19a0*/  DFMA R38, R36, R38, R36 ;  /* 0x000000262426722b */ /* 0x000fd00000000024 */
[----:B------:R-:W-:Y:S01]  /*19b0*/  @!P5 LOP3.LUT R40, R33, 0x7ff00000, RZ, 0xc0, !PT ;  /* 0x7ff000002128d812 */ /* 0x000fe200078ec0ff */
[----:B------:R-:W-:-:S04]  /*19c0*/  DMUL R34, R38, R32 ;  /* 0x0000002026227228 */ /* 0x000fc80000000000 */
[----:B------:R-:W-:-:S04]  /*19d0*/  VIADD R51, R40, 0xffffffff ;  /* 0xffffffff28337836 */ /* 0x000fc80000000000 */
[----:B------:R-:W-:Y:S01]  /*19e0*/  DFMA R36, R34, -R8, R32 ;  /* 0x800000082224722b */ /* 0x000fe20000000020 */
[----:B------:R-:W-:-:S04]  /*19f0*/  ISETP.GT.U32.AND P2, PT, R51, 0x7feffffe, PT ;  /* 0x7feffffe3300780c */ /* 0x000fc80003f44070 */
[----:B------:R-:W-:-:S03]  /*1a00*/  ISETP.GT.U32.OR P2, PT, R52, 0x7feffffe, P2 ;  /* 0x7feffffe3400780c */ /* 0x000fc60001744470 */
[----:B------:R-:W-:-:S10]  /*1a10*/  DFMA R34, R38, R36, R34 ;  /* 0x000000242622722b */ /* 0x000fd40000000022 */
[----:B------:R-:W-:Y:S05]  /*1a20*/  @P2 BRA `(.L_x_34) ;  /* 0x00000000006c2947 */ /* 0x000fea0003800000 */
[----:B------:R-:W-:Y:S01]  /*1a30*/  LOP3.LUT R31, R59, 0x7ff00000, RZ, 0xc0, !PT ;  /* 0x7ff000003b1f7812 */ /* 0x000fe200078ec0ff */
[----:B------:R-:W-:-:S03]  /*1a40*/  IMAD.MOV.U32 R30, RZ, RZ, RZ ;  /* 0x000000ffff1e7224 */ /* 0x000fc600078e00ff */
[CC--:B------:R-:W-:Y:S02]  /*1a50*/  VIADDMNMX R11, R50.reuse, -R31.reuse, 0xb9600000, !PT ;  /* 0xb9600000320b7446 */ /* 0x0c0fe4000780091f */
[----:B------:R-:W-:Y:S02]  /*1a60*/  ISETP.GE.U32.AND P2, PT, R50, R31, PT ;  /* 0x0000001f3200720c */ /* 0x000fe40003f46070 */
[----:B------:R-:W-:Y:S02]  /*1a70*/  VIMNMX R11, PT, PT, R11, 0x46a00000, PT ;  /* 0x46a000000b0b7848 */ /* 0x000fe40003fe0100 */
[----:B------:R-:W-:-:S05]  /*1a80*/  SEL R38, R41, 0x63400000, !P2 ;  /* 0x6340000029267807 */ /* 0x000fca0005000000 */
[----:B------:R-:W-:-:S04]  /*1a90*/  IMAD.IADD R38, R11, 0x1, -R38 ;  /* 0x000000010b267824 */ /* 0x000fc800078e0a26 */
[----:B------:R-:W-:-:S06]  /*1aa0*/  VIADD R31, R38, 0x7fe00000 ;  /* 0x7fe00000261f7836 */ /* 0x000fcc0000000000 */
[----:B------:R-:W-:-:S10]  /*1ab0*/  DMUL R36, R34, R30 ;  /* 0x0000001e22247228 */ /* 0x000fd40000000000 */
[----:B------:R-:W-:-:S13]  /*1ac0*/  FSETP.GTU.AND P2, PT, |R37|, 1.469367938527859385e-39, PT ;  /* 0x001000002500780b */ /* 0x000fda0003f4c200 */
[----:B------:R-:W-:Y:S05]  /*1ad0*/  @P2 BRA `(.L_x_35) ;  /* 0x0000000000942947 */ /* 0x000fea0003800000 */
[----:B------:R-:W-:Y:S01]  /*1ae0*/  DFMA R32, R34, -R8, R32 ;  /* 0x800000082220722b */ /* 0x000fe20000000020 */
[----:B------:R-:W-:-:S09]  /*1af0*/  IMAD.MOV.U32 R30, RZ, RZ, RZ ;  /* 0x000000ffff1e7224 */ /* 0x000fd200078e00ff */
[C---:B------:R-:W-:Y:S02]  /*1b00*/  FSETP.NEU.AND P2, PT, R33.reuse, RZ, PT ;  /* 0x000000ff2100720b */ /* 0x040fe40003f4d000 */
[----:B------:R-:W-:-:S04]  /*1b10*/  LOP3.LUT R11, R33, 0x80000000, R59, 0x48, !PT ;  /* 0x80000000210b7812 */ /* 0x000fc800078e483b */
[----:B------:R-:W-:-:S07]  /*1b20*/  LOP3.LUT R31, R11, R31, RZ, 0xfc, !PT ;  /* 0x0000001f0b1f7212 */ /* 0x000fce00078efcff */
[----:B------:R-:W-:Y:S05]  /*1b30*/  @!P2 BRA `(.L_x_35) ;  /* 0x00000000007ca947 */ /* 0x000fea0003800000 */
[----:B------:R-:W-:Y:S01]  /*1b40*/  IMAD.MOV R9, RZ, RZ, -R38 ;  /* 0x000000ffff097224 */ /* 0x000fe200078e0a26 */
[----:B------:R-:W-:Y:S01]  /*1b50*/  DMUL.RP R30, R34, R30 ;  /* 0x0000001e221e7228 */ /* 0x000fe20000008000 */
[----:B------:R-:W-:-:S06]  /*1b60*/  IMAD.MOV.U32 R8, RZ, RZ, RZ ;  /* 0x000000ffff087224 */ /* 0x000fcc00078e00ff */
[----:B------:R-:W-:-:S03]  /*1b70*/  DFMA R8, R36, -R8, R34 ;  /* 0x800000082408722b */ /* 0x000fc60000000022 */
[----:B------:R-:W-:-:S03]  /*1b80*/  LOP3.LUT R11, R31, R11, RZ, 0x3c, !PT ;  /* 0x0000000b1f0b7212 */ /* 0x000fc600078e3cff */
[----:B------:R-:W-:-:S04]  /*1b90*/  IADD3 R8, PT, PT, -R38, -0x43300000, RZ ;  /* 0xbcd0000026087810 */ /* 0x000fc80007ffe1ff */
[----:B------:R-:W-:-:S04]  /*1ba0*/  FSETP.NEU.AND P2, PT, |R9|, R8, PT ;  /* 0x000000080900720b */ /* 0x000fc80003f4d200 */
[----:B------:R-:W-:Y:S02]  /*1bb0*/  FSEL R36, R30, R36, !P2 ;  /* 0x000000241e247208 */ /* 0x000fe40005000000 */
[----:B------:R-:W-:Y:S01]  /*1bc0*/  FSEL R37, R11, R37, !P2 ;  /* 0x000000250b257208 */ /* 0x000fe20005000000 */
[----:B------:R-:W-:Y:S06]  /*1bd0*/  BRA `(.L_x_35) ;  /* 0x0000000000547947 */ /* 0x000fec0003800000 */
.L_x_34:
[----:B------:R-:W-:-:S14]  /*1be0*/  DSETP.NAN.AND P2, PT, R30, R30, PT ;  /* 0x0000001e1e00722a */ /* 0x000fdc0003f48000 */
[----:B------:R-:W-:Y:S05]  /*1bf0*/  @P2 BRA `(.L_x_36) ;  /* 0x0000000000442947 */ /* 0x000fea0003800000 */
[----:B------:R-:W-:-:S14]  /*1c00*/  DSETP.NAN.AND P2, PT, R58, R58, PT ;  /* 0x0000003a3a00722a */ /* 0x000fdc0003f48000 */
[----:B------:R-:W-:Y:S05]  /*1c10*/  @P2 BRA `(.L_x_37) ;  /* 0x0000000000302947 */ /* 0x000fea0003800000 */
[----:B------:R-:W-:Y:S01]  /*1c20*/  ISETP.NE.AND P2, PT, R40, R11, PT ;  /* 0x0000000b2800720c */ /* 0x000fe20003f45270 */
[----:B------:R-:W-:Y:S02]  /*1c30*/  IMAD.MOV.U32 R36, RZ, RZ, 0x0 ;  /* 0x00000000ff247424 */ /* 0x000fe400078e00ff */
[----:B------:R-:W-:-:S10]  /*1c40*/  IMAD.MOV.U32 R37, RZ, RZ, -0x80000 ;  /* 0xfff80000ff257424 */ /* 0x000fd400078e00ff */
[----:B------:R-:W-:Y:S05]  /*1c50*/  @!P2 BRA `(.L_x_35) ;  /* 0x000000000034a947 */ /* 0x000fea0003800000 */
[----:B------:R-:W-:Y:S02]  /*1c60*/  ISETP.NE.AND P2, PT, R40, 0x7ff00000, PT ;  /* 0x7ff000002800780c */ /* 0x000fe40003f45270 */
[----:B------:R-:W-:Y:S02]  /*1c70*/  LOP3.LUT R37, R31, 0x80000000, R59, 0x48, !PT ;  /* 0x800000001f257812 */ /* 0x000fe400078e483b */
[----:B------:R-:W-:-:S13]  /*1c80*/  ISETP.EQ.OR P2, PT, R11, RZ, !P2 ;  /* 0x000000ff0b00720c */ /* 0x000fda0005742670 */
[----:B------:R-:W-:Y:S01]  /*1c90*/  @P2 LOP3.LUT R8, R37, 0x7ff00000, RZ, 0xfc, !PT ;  /* 0x7ff0000025082812 */ /* 0x000fe200078efcff */
[----:B------:R-:W-:Y:S02]  /*1ca0*/  @!P2 IMAD.MOV.U32 R36, RZ, RZ, RZ ;  /* 0x000000ffff24a224 */ /* 0x000fe400078e00ff */
[----:B------:R-:W-:Y:S02]  /*1cb0*/  @P2 IMAD.MOV.U32 R36, RZ, RZ, RZ ;  /* 0x000000ffff242224 */ /* 0x000fe400078e00ff */
[----:B------:R-:W-:Y:S01]  /*1cc0*/  @P2 IMAD.MOV.U32 R37, RZ, RZ, R8 ;  /* 0x000000ffff252224 */ /* 0x000fe200078e0008 */
[----:B------:R-:W-:Y:S06]  /*1cd0*/  BRA `(.L_x_35) ;  /* 0x0000000000147947 */ /* 0x000fec0003800000 */
.L_x_37:
[----:B------:R-:W-:Y:S01]  /*1ce0*/  LOP3.LUT R37, R59, 0x80000, RZ, 0xfc, !PT ;  /* 0x000800003b257812 */ /* 0x000fe200078efcff */
[----:B------:R-:W-:Y:S01]  /*1cf0*/  IMAD.MOV.U32 R36, RZ, RZ, R58 ;  /* 0x000000ffff247224 */ /* 0x000fe200078e003a */
[----:B------:R-:W-:Y:S06]  /*1d00*/  BRA `(.L_x_35) ;  /* 0x0000000000087947 */ /* 0x000fec0003800000 */
.L_x_36:
[----:B------:R-:W-:Y:S01]  /*1d10*/  LOP3.LUT R37, R31, 0x80000, RZ, 0xfc, !PT ;  /* 0x000800001f257812 */ /* 0x000fe200078efcff */
[----:B------:R-:W-:-:S07]  /*1d20*/  IMAD.MOV.U32 R36, RZ, RZ, R30 ;  /* 0x000000ffff247224 */ /* 0x000fce00078e001e */
.L_x_35:
[----:B------:R-:W-:Y:S05]  /*1d30*/  BSYNC.RECONVERGENT B2 ;  /* 0x0000000000027941 */ /* 0x000fea0003800200 */
.L_x_33:
[----:B------:R-:W-:Y:S02]  /*1d40*/  IMAD.MOV.U32 R8, RZ, RZ, R6 ;  /* 0x000000ffff087224 */ /* 0x000fe400078e0006 */
[----:B------:R-:W-:-:S04]  /*1d50*/  IMAD.MOV.U32 R9, RZ, RZ, 0x0 ;  /* 0x00000000ff097424 */ /* 0x000fc800078e00ff */
[----:B------:R-:W-:Y:S05]  /*1d60*/  RET.REL.NODEC R8 `(_Z8SimulatePdiP17curandStateXORWOW) ;  /* 0xffffffe008a47950 */ /* 0x000fea0003c3ffff */
        .weak           $__internal_1_$__cuda_sm20_dsqrt_rn_f64_mediumpath_v1
        .type           $__internal_1_$__cuda_sm20_dsqrt_rn_f64_mediumpath_v1,@function
        .size           $__internal_1_$__cuda_sm20_dsqrt_rn_f64_mediumpath_v1,($_Z8SimulatePdiP17curandStateXORWOW$__internal_accurate_pow - $__internal_1_$__cuda_sm20_dsqrt_rn_f64_mediumpath_v1)
$__internal_1_$__cuda_sm20_dsqrt_rn_f64_mediumpath_v1:
[----:B------:R-:W-:Y:S01]  /*1d70*/  ISETP.GE.U32.AND P1, PT, R2, -0x3400000, PT ;  /* 0xfcc000000200780c */ /* 0x000fe20003f26070 */
[----:B------:R-:W-:-:S12]  /*1d80*/  IMAD.MOV.U32 R5, RZ, RZ, R11 ;  /* 0x000000ffff057224 */ /* 0x000fd800078e000b */
[----:B------:R-:W-:Y:S05]  /*1d90*/  @!P1 BRA `(.L_x_38) ;  /* 0x0000000000249947 */ /* 0x000fea0003800000 */
[----:B------:R-:W-:Y:S01]  /*1da0*/  DFMA.RM R4, R8, R4, R6 ;  /* 0x000000040804722b */ /* 0x000fe20000004006 */
[----:B------:R-:W0:Y:S09]  /*1db0*/  LDCU.64 UR4, c[0x3][0x58] ;  /* 0x00c00b00ff0477ac */ /* 0x000e320008000a00 */
[----:B------:R-:W-:-:S05]  /*1dc0*/  IADD3 R2, P1, PT, R4, 0x1, RZ ;  /* 0x0000000104027810 */ /* 0x000fca0007f3e0ff */
[----:B------:R-:W-:-:S06]  /*1dd0*/  IMAD.X R3, RZ, RZ, R5, P1 ;  /* 0x000000ffff037224 */ /* 0x000fcc00008e0605 */
[----:B0-----:R-:W-:-:S08]  /*1de0*/  DFMA.RP R6, -R4, R2, UR4 ;  /* 0x0000000404067e2b */ /* 0x001fd00008008102 */
[----:B------:R-:W-:-:S06]  /*1df0*/  DSETP.GT.AND P1, PT, R6, RZ, PT ;  /* 0x000000ff0600722a */ /* 0x000fcc0003f24000 */
[----:B------:R-:W-:Y:S02]  /*1e00*/  FSEL R2, R2, R4, P1 ;  /* 0x0000000402027208 */ /* 0x000fe40000800000 */
[----:B------:R-:W-:Y:S01]  /*1e10*/  FSEL R3, R3, R5, P1 ;  /* 0x0000000503037208 */ /* 0x000fe20000800000 */
[----:B------:R-:W-:Y:S06]  /*1e20*/  BRA `(.L_x_39) ;  /* 0x00000000006c7947 */ /* 0x000fec0003800000 */
.L_x_38:
[----:B------:R-:W0:Y:S02]  /*1e30*/  LDC.64 R4, c[0x3][0x58] ;  /* 0x00c01600ff047b82 */ /* 0x000e240000000a00 */
[----:B0-----:R-:W-:-:S14]  /*1e40*/  DSETP.NE.AND P1, PT, R4, RZ, PT ;  /* 0x000000ff0400722a */ /* 0x001fdc0003f25000 */
[----:B------:R-:W-:Y:S05]  /*1e50*/  @!P1 BRA `(.L_x_40) ;  /* 0x00000000005c9947 */ /* 0x000fea0003800000 */
[----:B------:R-:W0:Y:S02]  /*1e60*/  LDC R6, c[0x3][0x5c] ;  /* 0x00c01700ff067b82 */ /* 0x000e240000000800 */
[----:B0-----:R-:W-:-:S13]  /*1e70*/  ISETP.GE.AND P1, PT, R6, RZ, PT ;  /* 0x000000ff0600720c */ /* 0x001fda0003f26270 */
[----:B------:R-:W-:Y:S02]  /*1e80*/  @!P1 IMAD.MOV.U32 R2, RZ, RZ, 0x0 ;  /* 0x00000000ff029424 */ /* 0x000fe400078e00ff */
[----:B------:R-:W-:Y:S01]  /*1e90*/  @!P1 IMAD.MOV.U32 R3, RZ, RZ, -0x80000 ;  /* 0xfff80000ff039424 */ /* 0x000fe200078e00ff */
[----:B------:R-:W-:Y:S06]  /*1ea0*/  @!P1 BRA `(.L_x_39) ;  /* 0x00000000004c9947 */ /* 0x000fec0003800000 */
[----:B------:R-:W-:-:S13]  /*1eb0*/  ISETP.GT.AND P1, PT, R6, 0x7fefffff, PT ;  /* 0x7fefffff0600780c */ /* 0x000fda0003f24270 */
[----:B------:R-:W-:Y:S05]  /*1ec0*/  @P1 BRA `(.L_x_40) ;  /* 0x0000000000401947 */ /* 0x000fea0003800000 */
[----:B------:R-:W-:Y:S01]  /*1ed0*/  DMUL R2, R4, 8.11296384146066816958e+31 ;  /* 0x4690000004027828 */ /* 0x000fe20000000000 */
[----:B------:R-:W-:Y:S02]  /*1ee0*/  IMAD.MOV.U32 R8, RZ, RZ, 0x0 ;  /* 0x00000000ff087424 */ /* 0x000fe400078e00ff */
[----:B------:R-:W-:Y:S02]  /*1ef0*/  IMAD.MOV.U32 R4, RZ, RZ, RZ ;  /* 0x000000ffff047224 */ /* 0x000fe400078e00ff */
[----:B------:R-:W-:Y:S01]  /*1f00*/  IMAD.MOV.U32 R9, RZ, RZ, 0x3fd80000 ;  /* 0x3fd80000ff097424 */ /* 0x000fe200078e00ff */
[----:B------:R-:W0:Y:S03]  /*1f10*/  MUFU.RSQ64H R5, R3 ;  /* 0x0000000300057308 */ /* 0x000e260000001c00 */
[----:B0-----:R-:W-:-:S08]  /*1f20*/  DMUL R6, R4, R4 ;  /* 0x0000000404067228 */ /* 0x001fd00000000000 */
[----:B------:R-:W-:-:S08]  /*1f30*/  DFMA R6, R2, -R6, 1 ;  /* 0x3ff000000206742b */ /* 0x000fd00000000806 */
[----:B------:R-:W-:Y:S02]  /*1f40*/  DFMA R8, R6, R8, 0.5 ;  /* 0x3fe000000608742b */ /* 0x000fe40000000008 */
[----:B------:R-:W-:-:S08]  /*1f50*/  DMUL R6, R4, R6 ;  /* 0x0000000604067228 */ /* 0x000fd00000000000 */
[----:B------:R-:W-:-:S08]  /*1f60*/  DFMA R6, R8, R6, R4 ;  /* 0x000000060806722b */ /* 0x000fd00000000004 */
[----:B------:R-:W-:Y:S02]  /*1f70*/  DMUL R4, R2, R6 ;  /* 0x0000000602047228 */ /* 0x000fe40000000000 */
[----:B------:R-:W-:-:S06]  /*1f80*/  VIADD R7, R7, 0xfff00000 ;  /* 0xfff0000007077836 */ /* 0x000fcc0000000000 */
[----:B------:R-:W-:-:S08]  /*1f90*/  DFMA R8, R4, -R4, R2 ;  /* 0x800000040408722b */ /* 0x000fd00000000002 */
[----:B------:R-:W-:-:S10]  /*1fa0*/  DFMA R2, R6, R8, R4 ;  /* 0x000000080602722b */ /* 0x000fd40000000004 */
[----:B------:R-:W-:Y:S01]  /*1fb0*/  VIADD R3, R3, 0xfcb00000 ;  /* 0xfcb0000003037836 */ /* 0x000fe20000000000 */
[----:B------:R-:W-:Y:S06]  /*1fc0*/  BRA `(.L_x_39) ;  /* 0x0000000000047947 */ /* 0x000fec0003800000 */
.L_x_40:
[----:B------:R-:W-:-:S11]  /*1fd0*/  DADD R2, R4, R4 ;  /* 0x0000000004027229 */ /* 0x000fd60000000004 */
.L_x_39:
[----:B------:R-:W-:Y:S02]  /*1fe0*/  IMAD.MOV.U32 R20, RZ, RZ, R2 ;  /* 0x000000ffff147224 */ /* 0x000fe400078e0002 */
[----:B------:R-:W-:Y:S02]  /*1ff0*/  IMAD.MOV.U32 R21, RZ, RZ, R3 ;  /* 0x000000ffff157224 */ /* 0x000fe400078e0003 */
[----:B------:R-:W-:Y:S02]  /*2000*/  IMAD.MOV.U32 R2, RZ, RZ, R0 ;  /* 0x000000ffff027224 */ /* 0x000fe400078e0000 */
[----:B------:R-:W-:-:S04]  /*2010*/  IMAD.MOV.U32 R3, RZ, RZ, 0x0 ;  /* 0x00000000ff037424 */ /* 0x000fc800078e00ff */
[----:B------:R-:W-:Y:S05]  /*2020*/  RET.REL.NODEC R2 `(_Z8SimulatePdiP17curandStateXORWOW) ;  /* 0xffffffdc02f47950 */ /* 0x000fea0003c3ffff */
        .type           $_Z8SimulatePdiP17curandStateXORWOW$__internal_accurate_pow,@function
        .size           $_Z8SimulatePdiP17curandStateXORWOW$__internal_accurate_pow,(.L_x_54 - $_Z8SimulatePdiP17curandStateXORWOW$__internal_accurate_pow)
$_Z8SimulatePdiP17curandStateXORWOW$__internal_accurate_pow:
[----:B------:R-:W-:Y:S01]  /*2030*/  ISETP.GT.U32.AND P2, PT, R11, 0xfffff, PT ;  /* 0x000fffff0b00780c */ /* 0x000fe20003f44070 */
[----:B------:R-:W-:Y:S01]  /*2040*/  IMAD.MOV.U32 R30, RZ, RZ, R40 ;  /* 0x000000ffff1e7224 */ /* 0x000fe200078e0028 */
[----:B------:R-:W-:Y:S01]  /*2050*/  UMOV UR4, 0x7d2cafe2 ;  /* 0x7d2cafe200047882 */ /* 0x000fe20000000000 */
[--C-:B------:R-:W-:Y:S01]  /*2060*/  IMAD.MOV.U32 R31, RZ, RZ, R11.reuse ;  /* 0x000000ffff1f7224 */ /* 0x100fe200078e000b */
[----:B------:R-:W-:Y:S01]  /*2070*/  UMOV UR5, 0x3eb0f5ff ;  /* 0x3eb0f5ff00057882 */ /* 0x000fe20000000000 */
[--C-:B------:R-:W-:Y:S01]  /*2080*/  IMAD.MOV.U32 R32, RZ, RZ, R11.reuse ;  /* 0x000000ffff207224 */ /* 0x100fe200078e000b */
[----:B------:R-:W-:Y:S01]  /*2090*/  SHF.R.U32.HI R11, RZ, 0x14, R11 ;  /* 0x00000014ff0b7819 */ /* 0x000fe2000001160b */
[----:B------:R-:W-:Y:S01]  /*20a0*/  IMAD.MOV.U32 R38, RZ, RZ, RZ ;  /* 0x000000ffff267224 */ /* 0x000fe200078e00ff */
[----:B------:R-:W-:Y:S01]  /*20b0*/  UMOV UR6, 0x3b39803f ;  /* 0x3b39803f00067882 */ /* 0x000fe20000000000 */
[----:B------:R-:W-:Y:S01]  /*20c0*/  IMAD.MOV.U32 R34, RZ, RZ, 0x41ad3b5a ;  /* 0x41ad3b5aff227424 */ /* 0x000fe200078e00ff */
[----:B------:R-:W-:Y:S01]  /*20d0*/  UMOV UR7, 0x3c7abc9e ;  /* 0x3c7abc9e00077882 */ /* 0x000fe20000000000 */
[----:B------:R-:W-:-:S02]  /*20e0*/  IMAD.MOV.U32 R35, RZ, RZ, 0x3ed0f5d2 ;  /* 0x3ed0f5d2ff237424 */ /* 0x000fc400078e00ff */
[----:B------:R-:W-:-:S10]  /*20f0*/  @!P2 DMUL R30, R30, 1.80143985094819840000e+16 ;  /* 0x435000001e1ea828 */ /* 0x000fd40000000000 */
[----:B------:R-:W-:Y:S01]  /*2100*/  @!P2 IMAD.MOV.U32 R32, RZ, RZ, R31 ;  /* 0x000000ffff20a224 */ /* 0x000fe200078e001f */
[----:B------:R-:W-:Y:S01]  /*2110*/  @!P2 LEA.HI R11, R31, 0xffffffca, RZ, 0xc ;  /* 0xffffffca1f0ba811 */ /* 0x000fe200078f60ff */
[----:B------:R-:W-:-:S03]  /*2120*/  @!P2 IMAD.MOV.U32 R40, RZ, RZ, R30 ;  /* 0x000000ffff28a224 */ /* 0x000fc600078e001e */
[----:B------:R-:W-:Y:S01]  /*2130*/  LOP3.LUT R32, R32, 0x800fffff, RZ, 0xc0, !PT ;  /* 0x800fffff20207812 */ /* 0x000fe200078ec0ff */
[----:B------:R-:W-:-:S03]  /*2140*/  VIADD R30, R11, 0xfffffc01 ;  /* 0xfffffc010b1e7836 */ /* 0x000fc60000000000 */
[----:B------:R-:W-:-:S04]  /*2150*/  LOP3.LUT R41, R32, 0x3ff00000, RZ, 0xfc, !PT ;  /* 0x3ff0000020297812 */ /* 0x000fc800078efcff */
[----:B------:R-:W-:-:S13]  /*2160*/  ISETP.GE.U32.AND P4, PT, R41, 0x3ff6a09f, PT ;  /* 0x3ff6a09f2900780c */ /* 0x000fda0003f86070 */
[----:B------:R-:W-:Y:S02]  /*2170*/  @P4 VIADD R33, R41, 0xfff00000 ;  /* 0xfff0000029214836 */ /* 0x000fe40000000000 */
[----:B------:R-:W-:Y:S02]  /*2180*/  @P4 VIADD R30, R11, 0xfffffc02 ;  /* 0xfffffc020b1e4836 */ /* 0x000fe40000000000 */
[----:B------:R-:W-:Y:S02]  /*2190*/  @P4 IMAD.MOV.U32 R41, RZ, RZ, R33 ;  /* 0x000000ffff294224 */ /* 0x000fe400078e0021 */
[----:B------:R-:W-:-:S04]  /*21a0*/  IMAD.SHL.U32 R11, R9, 0x2, RZ ;  /* 0x00000002090b7824 */ /* 0x000fc800078e00ff */
[C---:B------:R-:W-:Y:S01]  /*21b0*/  DADD R36, R40.reuse, 1 ;  /* 0x3ff0000028247429 */ /* 0x040fe20000000000 */
[----:B------:R-:W-:Y:S01]  /*21c0*/  ISETP.GT.U32.AND P2, PT, R11, -0x2000001, PT ;  /* 0xfdffffff0b00780c */ /* 0x000fe20003f44070 */
[----:B------:R-:W-:-:S04]  /*21d0*/  DADD R40, R40, -1 ;  /* 0xbff0000028287429 */ /* 0x000fc80000000000 */
[----:B------:R-:W0:Y:S02]  /*21e0*/  MUFU.RCP64H R39, R37 ;  /* 0x0000002500277308 */ /* 0x000e240000001800 */
[----:B0-----:R-:W-:-:S08]  /*21f0*/  DFMA R32, -R36, R38, 1 ;  /* 0x3ff000002420742b */ /* 0x001fd00000000126 */
[----:B------:R-:W-:-:S08]  /*2200*/  DFMA R32, R32, R32, R32 ;  /* 0x000000202020722b */ /* 0x000fd00000000020 */
[----:B------:R-:W-:-:S08]  /*2210*/  DFMA R38, R38, R32, R38 ;  /* 0x000000202626722b */ /* 0x000fd00000000026 */
[----:B------:R-:W-:-:S08]  /*2220*/  DMUL R32, R40, R38 ;  /* 0x0000002628207228 */ /* 0x000fd00000000000 */
[----:B------:R-:W-:-:S08]  /*2230*/  DFMA R32, R40, R38, R32 ;  /* 0x000000262820722b */ /* 0x000fd00000000020 */
[----:B------:R-:W-:-:S08]  /*2240*/  DMUL R50, R32, R32 ;  /* 0x0000002020327228 */ /* 0x000fd00000000000 */
[----:B------:R-:W-:Y:S01]  /*2250*/  DFMA R34, R50, UR4, R34 ;  /* 0x0000000432227c2b */ /* 0x000fe20008000022 */
[----:B------:R-:W-:Y:S01]  /*2260*/  UMOV UR4, 0x75488a3f ;  /* 0x75488a3f00047882 */ /* 0x000fe20000000000 */
[----:B------:R-:W-:-:S06]  /*2270*/  UMOV UR5, 0x3ef3b20a ;  /* 0x3ef3b20a00057882 */ /* 0x000fcc0000000000 */
[----:B------:R-:W-:Y:S01]  /*2280*/  DFMA R36, R50, R34, UR4 ;  /* 0x0000000432247e2b */ /* 0x000fe20008000022 */
[----:B------:R-:W-:Y:S01]  /*2290*/  UMOV UR4, 0xe4faecd5 ;  /* 0xe4faecd500047882 */ /* 0x000fe20000000000 */
[----:B------:R-:W-:Y:S01]  /*22a0*/  UMOV UR5, 0x3f1745cd ;  /* 0x3f1745cd00057882 */ /* 0x000fe20000000000 */
[----:B------:R-:W-:-:S05]  /*22b0*/  DADD R34, R40, -R32 ;  /* 0x0000000028227229 */ /* 0x000fca0000000820 */
[----:B------:R-:W-:Y:S01]  /*22c0*/  DFMA R36, R50, R36, UR4 ;  /* 0x0000000432247e2b */ /* 0x000fe20008000024 */
[----:B------:R-:W-:Y:S01]  /*22d0*/  UMOV UR4, 0x258a578b ;  /* 0x258a578b00047882 */ /* 0x000fe20000000000 */
[----:B------:R-:W-:Y:S01]  /*22e0*/  UMOV UR5, 0x3f3c71c7 ;  /* 0x3f3c71c700057882 */ /* 0x000fe20000000000 */
[----:B------:R-:W-:-:S05]  /*22f0*/  DADD R34, R34, R34 ;  /* 0x0000000022227229 */ /* 0x000fca0000000022 */
[----:B------:R-:W-:Y:S01]  /*2300*/  DFMA R36, R50, R36, UR4 ;  /* 0x0000000432247e2b */ /* 0x000fe20008000024 */
[----:B------:R-:W-:Y:S01]  /*2310*/  UMOV UR4, 0x9242b910 ;  /* 0x9242b91000047882 */ /* 0x000fe20000000000 */
[----:B------:R-:W-:Y:S01]  /*2320*/  UMOV UR5, 0x3f624924 ;  /* 0x3f62492400057882 */ /* 0x000fe20000000000 */
[-C--:B------:R-:W-:Y:S02]  /*2330*/  DFMA R34, R40, -R32.reuse, R34 ;  /* 0x800000202822722b */ /* 0x080fe40000000022 */
[----:B------:R-:W-:-:S03]  /*2340*/  DMUL R40, R32, R32 ;  /* 0x0000002020287228 */ /* 0x000fc60000000000 */
[----:B------:R-:W-:Y:S01]  /*2350*/  DFMA R36, R50, R36, UR4 ;  /* 0x0000000432247e2b */ /* 0x000fe20008000024 */
[----:B------:R-:W-:Y:S01]  /*2360*/  UMOV UR4, 0x99999dfb ;  /* 0x99999dfb00047882 */ /* 0x000fe20000000000 */
[----:B------:R-:W-:Y:S01]  /*2370*/  UMOV UR5, 0x3f899999 ;  /* 0x3f89999900057882 */ /* 0x000fe20000000000 */
[----:B------:R-:W-:Y:S02]  /*2380*/  DMUL R34, R38, R34 ;  /* 0x0000002226227228 */ /* 0x000fe40000000000 */
[----:B------:R-:W-:-:S03]  /*2390*/  DFMA R52, R32, R32, -R40 ;  /* 0x000000202034722b */ /* 0x000fc60000000828 */
[----:B------:R-:W-:Y:S01]  /*23a0*/  DFMA R36, R50, R36, UR4 ;  /* 0x0000000432247e2b */ /* 0x000fe20008000024 */
[----:B------:R-:W-:Y:S01]  /*23b0*/  UMOV UR4, 0x55555555 ;  /* 0x5555555500047882 */ /* 0x000fe20000000000 */
[----:B------:R-:W-:-:S06]  /*23c0*/  UMOV UR5, 0x3fb55555 ;  /* 0x3fb5555500057882 */ /* 0x000fcc0000000000 */
[----:B------:R-:W-:-:S08]  /*23d0*/  DFMA R54, R50, R36, UR4 ;  /* 0x0000000432367e2b */ /* 0x000fd00008000024 */
[----:B------:R-:W-:Y:S01]  /*23e0*/  DADD R38, -R54, UR4 ;  /* 0x0000000436267e29 */ /* 0x000fe20008000100 */
[----:B------:R-:W-:Y:S01]  /*23f0*/  UMOV UR4, 0xb9e7b0 ;  /* 0x00b9e7b000047882 */ /* 0x000fe20000000000 */
[----:B------:R-:W-:-:S06]  /*2400*/  UMOV UR5, 0x3c46a4cb ;  /* 0x3c46a4cb00057882 */ /* 0x000fcc0000000000 */
[----:B------:R-:W-:Y:S02]  /*2410*/  DFMA R38, R50, R36, R38 ;  /* 0x000000243226722b */ /* 0x000fe40000000026 */
[----:B------:R-:W-:Y:S01]  /*2420*/  DMUL R36, R32, R40 ;  /* 0x0000002820247228 */ /* 0x000fe20000000000 */
[----:B------:R-:W-:Y:S02]  /*2430*/  VIADD R51, R35, 0x100000 ;  /* 0x0010000023337836 */ /* 0x000fe40000000000 */
[----:B------:R-:W-:-:S03]  /*2440*/  IMAD.MOV.U32 R50, RZ, RZ, R34 ;  /* 0x000000ffff327224 */ /* 0x000fc600078e0022 */
[----:B------:R-:W-:Y:S01]  /*2450*/  DADD R38, R38, -UR4 ;  /* 0x8000000426267e29 */ /* 0x000fe20008000000 */
[----:B------:R-:W-:Y:S01]  /*2460*/  UMOV UR4, 0x80000000 ;  /* 0x8000000000047882 */ /* 0x000fe20000000000 */
[----:B------:R-:W-:Y:S01]  /*2470*/  UMOV UR5, 0x43300000 ;  /* 0x4330000000057882 */ /* 0x000fe20000000000 */
[C---:B------:R-:W-:Y:S02]  /*2480*/  DFMA R50, R32.reuse, R50, R52 ;  /* 0x000000322032722b */ /* 0x040fe40000000034 */
[----:B------:R-:W-:-:S08]  /*2490*/  DFMA R52, R32, R40, -R36 ;  /* 0x000000282034722b */ /* 0x000fd00000000824 */
[----:B------:R-:W-:Y:S02]  /*24a0*/  DFMA R52, R34, R40, R52 ;  /* 0x000000282234722b */ /* 0x000fe40000000034 */
[----:B------:R-:W-:-:S06]  /*24b0*/  DADD R40, R54, R38 ;  /* 0x0000000036287229 */ /* 0x000fcc0000000026 */
[----:B------:R-:W-:Y:S02]  /*24c0*/  DFMA R50, R32, R50, R52 ;  /* 0x000000322032722b */ /* 0x000fe40000000034 */
[----:B------:R-:W-:Y:S02]  /*24d0*/  DMUL R52, R40, R36 ;  /* 0x0000002428347228 */ /* 0x000fe40000000000 */
[----:B------:R-:W-:-:S06]  /*24e0*/  DADD R54, R54, -R40 ;  /* 0x0000000036367229 */ /* 0x000fcc0000000828 */
[----:B------:R-:W-:Y:S02]  /*24f0*/  DFMA R56, R40, R36, -R52 ;  /* 0x000000242838722b */ /* 0x000fe40000000834 */
[----:B------:R-:W-:-:S06]  /*2500*/  DADD R54, R38, R54 ;  /* 0x0000000026367229 */ /* 0x000fcc0000000036 */
[----:B------:R-:W-:-:S08]  /*2510*/  DFMA R50, R40, R50, R56 ;  /* 0x000000322832722b */ /* 0x000fd00000000038 */
[----:B------:R-:W-:-:S08]  /*2520*/  DFMA R50, R54, R36, R50 ;  /* 0x000000243632722b */ /* 0x000fd00000000032 */
[----:B------:R-:W-:-:S08]  /*2530*/  DADD R38, R52, R50 ;  /* 0x0000000034267229 */ /* 0x000fd00000000032 */
[--C-:B------:R-:W-:Y:S02]  /*2540*/  DADD R36, R32, R38.reuse ;  /* 0x0000000020247229 */ /* 0x100fe40000000026 */
[----:B------:R-:W-:-:S06]  /*2550*/  DADD R52, R52, -R38 ;  /* 0x0000000034347229 */ /* 0x000fcc0000000826 */
[----:B------:R-:W-:Y:S02]  /*2560*/  DADD R32, R32, -R36 ;  /* 0x0000000020207229 */ /* 0x000fe40000000824 */
[----:B------:R-:W-:-:S06]  /*2570*/  DADD R52, R50, R52 ;  /* 0x0000000032347229 */ /* 0x000fcc0000000034 */
[----:B------:R-:W-:-:S08]  /*2580*/  DADD R32, R38, R32 ;  /* 0x0000000026207229 */ /* 0x000fd00000000020 */
[----:B------:R-:W-:-:S08]  /*2590*/  DADD R32, R52, R32 ;  /* 0x0000000034207229 */ /* 0x000fd00000000020 */
[----:B------:R-:W-:Y:S01]  /*25a0*/  DADD R38, R34, R32 ;  /* 0x0000000022267229 */ /* 0x000fe20000000020 */
[----:B------:R-:W-:Y:S01]  /*25b0*/  LOP3.LUT R32, R30, 0x80000000, RZ, 0x3c, !PT ;  /* 0x800000001e207812 */ /* 0x000fe200078e3cff */
[----:B------:R-:W-:-:S06]  /*25c0*/  IMAD.MOV.U32 R33, RZ, RZ, 0x43300000 ;  /* 0x43300000ff217424 */ /* 0x000fcc00078e00ff */
[----:B------:R-:W-:Y:S02]  /*25d0*/  DADD R34, R36, R38 ;  /* 0x0000000024227229 */ /* 0x000fe40000000026 */
[----:B------:R-:W-:Y:S01]  /*25e0*/  DADD R32, R32, -UR4 ;  /* 0x8000000420207e29 */ /* 0x000fe20008000000 */
[----:B------:R-:W-:Y:S01]  /*25f0*/  UMOV UR4, 0xfefa39ef ;  /* 0xfefa39ef00047882 */ /* 0x000fe20000000000 */
[----:B------:R-:W-:-:S04]  /*2600*/  UMOV UR5, 0x3fe62e42 ;  /* 0x3fe62e4200057882 */ /* 0x000fc80000000000 */
[--C-:B------:R-:W-:Y:S02]  /*2610*/  DADD R40, R36, -R34.reuse ;  /* 0x0000000024287229 */ /* 0x100fe40000000822 */
[----:B------:R-:W-:-:S06]  /*2620*/  DFMA R30, R32, UR4, R34 ;  /* 0x00000004201e7c2b */ /* 0x000fcc0008000022 */
[----:B------:R-:W-:Y:S02]  /*2630*/  DADD R40, R38, R40 ;  /* 0x0000000026287229 */ /* 0x000fe40000000028 */
[----:B------:R-:W-:-:S08]  /*2640*/  DFMA R36, R32, -UR4, R30 ;  /* 0x8000000420247c2b */ /* 0x000fd0000800001e */
[----:B------:R-:W-:Y:S01]  /*2650*/  DADD R36, -R34, R36 ;  /* 0x0000000022247229 */ /* 0x000fe20000000124 */
[----:B------:R-:W-:Y:S01]  /*2660*/  LOP3.LUT R35, R9, 0xff0fffff, RZ, 0xc0, !PT ;  /* 0xff0fffff09237812 */ /* 0x000fe200078ec0ff */
[----:B------:R-:W-:-:S03]  /*2670*/  IMAD.MOV.U32 R34, RZ, RZ, R8 ;  /* 0x000000ffff227224 */ /* 0x000fc600078e0008 */
[----:B------:R-:W-:-:S03]  /*2680*/  SEL R35, R35, R9, P2 ;  /* 0x0000000923237207 */ /* 0x000fc60001000000 */
[----:B------:R-:W-:-:S08]  /*2690*/  DADD R36, R40, -R36 ;  /* 0x0000000028247229 */ /* 0x000fd00000000824 */
[----:B------:R-:W-:-:S08]  /*26a0*/  DFMA R32, R32, UR6, R36 ;  /* 0x0000000620207c2b */ /* 0x000fd00008000024 */
[----:B------:R-:W-:-:S08]  /*26b0*/  DADD R36, R30, R32 ;  /* 0x000000001e247229 */ /* 0x000fd00000000020 */
[----:B------:R-:W-:Y:S02]  /*26c0*/  DADD R30, R30, -R36 ;  /* 0x000000001e1e7229 */ /* 0x000fe40000000824 */
[----:B------:R-:W-:-:S06]  /*26d0*/  DMUL R8, R36, R34 ;  /* 0x0000002224087228 */ /* 0x000fcc0000000000 */
[----:B------:R-:W-:Y:S02]  /*26e0*/  DADD R30, R32, R30 ;  /* 0x00000000201e7229 */ /* 0x000fe4000000001e */
[----:B------:R-:W-:-:S08]  /*26f0*/  DFMA R36, R36, R34, -R8 ;  /* 0x000000222424722b */ /* 0x000fd00000000808 */
[----:B------:R-:W-:Y:S01]  /*2700*/  DFMA R36, R30, R34, R36 ;  /* 0x000000221e24722b */ /* 0x000fe20000000024 */
[----:B------:R-:W-:Y:S02]  /*2710*/  IMAD.MOV.U32 R30, RZ, RZ, 0x652b82fe ;  /* 0x652b82feff1e7424 */ /* 0x000fe400078e00ff */
[----:B------:R-:W-:-:S05]  /*2720*/  IMAD.MOV.U32 R31, RZ, RZ, 0x3ff71547 ;  /* 0x3ff71547ff1f7424 */ /* 0x000fca00078e00ff */
[----:B------:R-:W-:-:S08]  /*2730*/  DADD R32, R8, R36 ;  /* 0x0000000008207229 */ /* 0x000fd00000000024 */
[----:B------:R-:W-:Y:S02]  /*2740*/  DFMA R30, R32, R30, 6.75539944105574400000e+15 ;  /* 0x43380000201e742b */ /* 0x000fe4000000001e */
[----:B------:R-:W-:Y:S01]  /*2750*/  FSETP.GEU.AND P2, PT, |R33|, 4.1917929649353027344, PT ;  /* 0x4086232b2100780b */ /* 0x000fe20003f4e200 */
[----:B------:R-:W-:-:S05]  /*2760*/  DADD R8, R8, -R32 ;  /* 0x0000000008087229 */ /* 0x000fca0000000820 */
[----:B------:R-:W-:-:S03]  /*2770*/  DADD R34, R30, -6.75539944105574400000e+15 ;  /* 0xc33800001e227429 */ /* 0x000fc60000000000 */
[----:B------:R-:W-:-:S05]  /*2780*/  DADD R36, R36, R8 ;  /* 0x0000000024247229 */ /* 0x000fca0000000008 */
[----:B------:R-:W-:Y:S01]  /*2790*/  DFMA R38, R34, -UR4, R32 ;  /* 0x8000000422267c2b */ /* 0x000fe20008000020 */
[----:B------:R-:W-:Y:S01]  /*27a0*/  UMOV UR4, 0x3b39803f ;  /* 0x3b39803f00047882 */ /* 0x000fe20000000000 */
[----:B------:R-:W-:-:S06]  /*27b0*/  UMOV UR5, 0x3c7abc9e ;  /* 0x3c7abc9e00057882 */ /* 0x000fcc0000000000 */
[----:B------:R-:W-:Y:S01]  /*27c0*/  DFMA R34, R34, -UR4, R38 ;  /* 0x8000000422227c2b */ /* 0x000fe20008000026 */
[----:B------:R-:W-:Y:S01]  /*27d0*/  UMOV UR4, 0x69ce2bdf ;  /* 0x69ce2bdf00047882 */ /* 0x000fe20000000000 */
[----:B------:R-:W-:Y:S01]  /*27e0*/  IMAD.MOV.U32 R38, RZ, RZ, -0x35dec16 ;  /* 0xfca213eaff267424 */ /* 0x000fe200078e00ff */
[----:B------:R-:W-:Y:S01]  /*27f0*/  UMOV UR5, 0x3e5ade15 ;  /* 0x3e5ade1500057882 */ /* 0x000fe20000000000 */
[----:B------:R-:W-:-:S06]  /*2800*/  IMAD.MOV.U32 R39, RZ, RZ, 0x3e928af3 ;  /* 0x3e928af3ff277424 */ /* 0x000fcc00078e00ff */
[----:B------:R-:W-:Y:S01]  /*2810*/  DFMA R38, R34, UR4, R38 ;  /* 0x0000000422267c2b */ /* 0x000fe20008000026 */
[----:B------:R-:W-:Y:S01]  /*2820*/  UMOV UR4, 0x62401315 ;  /* 0x6240131500047882 */ /* 0x000fe20000000000 */
[----:B------:R-:W-:-:S06]  /*2830*/  UMOV UR5, 0x3ec71dee ;  /* 0x3ec71dee00057882 */ /* 0x000fcc0000000000 */
[----:B------:R-:W-:Y:S01]  /*2840*/  DFMA R38, R34, R38, UR4 ;  /* 0x0000000422267e2b */ /* 0x000fe20008000026 */
        /* <DEDUP_REMOVED lines=20> */
[----:B------:R-:W-:-:S08]  /*2990*/  DFMA R38, R34, R38, UR4 ;  /* 0x0000000422267e2b */ /* 0x000fd00008000026 */
[----:B------:R-:W-:-:S08]  /*29a0*/  DFMA R38, R34, R38, 1 ;  /* 0x3ff000002226742b */ /* 0x000fd00000000026 */
[----:B------:R-:W-:-:S10]  /*29b0*/  DFMA R34, R34, R38, 1 ;  /* 0x3ff000002222742b */ /* 0x000fd40000000026 */
[----:B------:R-:W-:Y:S02]  /*29c0*/  IMAD R9, R30, 0x100000, R35 ;  /* 0x001000001e097824 */ /* 0x000fe400078e0223 */
[----:B------:R-:W-:Y:S01]  /*29d0*/  IMAD.MOV.U32 R8, RZ, RZ, R34 ;  /* 0x000000ffff087224 */ /* 0x000fe200078e0022 */
[----:B------:R-:W-:Y:S06]  /*29e0*/  @!P2 BRA `(.L_x_41) ;  /* 0x000000000030a947 */ /* 0x000fec0003800000 */
[----:B------:R-:W-:Y:S01]  /*29f0*/  FSETP.GEU.AND P4, PT, |R33|, 4.2275390625, PT ;  /* 0x408748002100780b */ /* 0x000fe20003f8e200 */
[C---:B------:R-:W-:Y:S02]  /*2a00*/  DADD R38, R32.reuse, +INF ;  /* 0x7ff0000020267429 */ /* 0x040fe40000000000 */
[----:B------:R-:W-:-:S08]  /*2a10*/  DSETP.GEU.AND P2, PT, R32, RZ, PT ;  /* 0x000000ff2000722a */ /* 0x000fd00003f4e000 */
[----:B------:R-:W-:Y:S02]  /*2a20*/  FSEL R9, R39, RZ, P2 ;  /* 0x000000ff27097208 */ /* 0x000fe40001000000 */
[----:B------:R-:W-:-:S04]  /*2a30*/  @!P4 LEA.HI R8, R30, R30, RZ, 0x1 ;  /* 0x0000001e1e08c211 */ /* 0x000fc800078f08ff */
[----:B------:R-:W-:Y:S02]  /*2a40*/  @!P4 SHF.R.S32.HI R11, RZ, 0x1, R8 ;  /* 0x00000001ff0bc819 */ /* 0x000fe40000011408 */
[----:B------:R-:W-:-:S03]  /*2a50*/  FSEL R8, R38, RZ, P2 ;  /* 0x000000ff26087208 */ /* 0x000fc60001000000 */
[----:B------:R-:W-:Y:S02]  /*2a60*/  @!P4 IMAD.IADD R30, R30, 0x1, -R11 ;  /* 0x000000011e1ec824 */ /* 0x000fe400078e0a0b */
[----:B------:R-:W-:-:S03]  /*2a70*/  @!P4 IMAD R35, R11, 0x100000, R35 ;  /* 0x001000000b23c824 */ /* 0x000fc600078e0223 */
[----:B------:R-:W-:Y:S01]  /*2a80*/  @!P4 LEA R31, R30, 0x3ff00000, 0x14 ;  /* 0x3ff000001e1fc811 */ /* 0x000fe200078ea0ff */
[----:B------:R-:W-:-:S06]  /*2a90*/  @!P4 IMAD.MOV.U32 R30, RZ, RZ, RZ ;  /* 0x000000ffff1ec224 */ /* 0x000fcc00078e00ff */
[----:B------:R-:W-:-:S11]  /*2aa0*/  @!P4 DMUL R8, R34, R30 ;  /* 0x0000001e2208c228 */ /* 0x000fd60000000000 */
.L_x_41:
[----:B------:R-:W-:Y:S01]  /*2ab0*/  DFMA R36, R36, R8, R8 ;  /* 0x000000082424722b */ /* 0x000fe20000000008 */
[----:B------:R-:W-:Y:S01]  /*2ac0*/  IMAD.MOV.U32 R30, RZ, RZ, R6 ;  /* 0x000000ffff1e7224 */ /* 0x000fe200078e0006 */
[----:B------:R-:W-:Y:S01]  /*2ad0*/  DSETP.NEU.AND P2, PT, |R8|, +INF , PT ;  /* 0x7ff000000800742a */ /* 0x000fe20003f4d200 */
[----:B------:R-:W-:-:S07]  /*2ae0*/  IMAD.MOV.U32 R31, RZ, RZ, 0x0 ;  /* 0x00000000ff1f7424 */ /* 0x000fce00078e00ff */
[----:B------:R-:W-:Y:S02]  /*2af0*/  FSEL R8, R8, R36, !P2 ;  /* 0x0000002408087208 */ /* 0x000fe40005000000 */
[----:B------:R-:W-:Y:S01]  /*2b00*/  FSEL R9, R9, R37, !P2 ;  /* 0x0000002509097208 */ /* 0x000fe20005000000 */
[----:B------:R-:W-:Y:S06]  /*2b10*/  RET.REL.NODEC R30 `(_Z8SimulatePdiP17curandStateXORWOW) ;  /* 0xffffffd41e387950 */ /* 0x000fec0003c3ffff */
.L_x_42:
        /* <DEDUP_REMOVED lines=14> */
.L_x_54:


//--------------------- .text._Z9init_randP17curandStateXORWOW --------------------------
	.section	.text._Z9init_randP17curandStateXORWOW,"ax",@progbits
	.align	128
        .global         _Z9init_randP17curandStateXORWOW
        .type           _Z9init_randP17curandStateXORWOW,@function
        .size           _Z9init_randP17curandStateXORWOW,(.L_x_58 - _Z9init_randP17curandStateXORWOW)
        .other          _Z9init_randP17curandStateXORWOW,@"STO_CUDA_ENTRY STV_DEFAULT"
_Z9init_randP17curandStateXORWOW:
.text._Z9init_randP17curandStateXORWOW:
[----:B------:R-:W-:Y:S01]  /*0000*/  LDC R1, c[0x0][0x37c] ;  /* 0x0000df00ff017b82 */ /* 0x000fe20000000800 */
[----:B------:R-:W0:Y:S07]  /*0010*/  S2R R13, SR_CTAID.X ;  /* 0x00000000000d7919 */ /* 0x000e2e0000002500 */
[----:B------:R-:W1:Y:S01]  /*0020*/  LDC.64 R6, c[0x0][0x380] ;  /* 0x0000e000ff067b82 */ /* 0x000e620000000a00 */
[----:B------:R-:W0:Y:S01]  /*0030*/  LDCU UR6, c[0x0][0x360] ;  /* 0x00006c00ff0677ac */ /* 0x000e220008000800 */
[----:B------:R-:W-:Y:S01]  /*0040*/  IMAD.MOV.U32 R2, RZ, RZ, -0x2dfc5089 ;  /* 0xd203af77ff027424 */ /* 0x000fe200078e00ff */
[----:B------:R-:W0:Y:S01]  /*0050*/  S2R R0, SR_TID.X ;  /* 0x0000000000007919 */ /* 0x000e220000002100 */
[----:B------:R-:W-:Y:S01]  /*0060*/  IMAD.MOV.U32 R3, RZ, RZ, -0x975f8c ;  /* 0xff68a074ff037424 */ /* 0x000fe200078e00ff */
[----:B------:R-:W2:Y:S01]  /*0070*/  LDCU.64 UR4, c[0x0][0x358] ;  /* 0x00006b00ff0477ac */ /* 0x000ea20008000a00 */
[----:B------:R-:W-:Y:S01]  /*0080*/  IMAD.MOV.U32 R4, RZ, RZ, -0x12697946 ;  /* 0xed9686baff047424 */ /* 0x000fe200078e00ff */
[----:B------:R-:W-:Y:S01]  /*0090*/  BSSY.RECONVERGENT B0, `(.L_x_43) ;  /* 0x00000db000007945 */ /* 0x000fe20003800200 */
[----:B------:R-:W-:-:S02]  /*00a0*/  IMAD.MOV.U32 R5, RZ, RZ, -0x75bd8fc ;  /* 0xf8a42704ff057424 */ /* 0x000fc400078e00ff */
[----:B------:R-:W-:Y:S02]  /*00b0*/  IMAD.MOV.U32 R8, RZ, RZ, -0x23270784 ;  /* 0xdcd8f87cff087424 */ /* 0x000fe400078e00ff */
[----:B------:R-:W-:Y:S02]  /*00c0*/  IMAD.MOV.U32 R9, RZ, RZ, -0x79aed88 ;  /* 0xf8651278ff097424 */ /* 0x000fe400078e00ff */
[----:B0-----:R-:W-:-:S04]  /*00d0*/  IMAD R13, R13, UR6, R0 ;  /* 0x000000060d0d7c24 */ /* 0x001fc8000f8e0200 */
[C---:B-1----:R-:W-:Y:S01]  /*00e0*/  IMAD.WIDE R6, R13.reuse, 0x30, R6 ;  /* 0x000000300d067825 */ /* 0x042fe200078e0206 */
[----:B------:R-:W-:-:S04]  /*00f0*/  ISETP.NE.AND P0, PT, R13, RZ, PT ;  /* 0x000000ff0d00720c */ /* 0x000fc80003f05270 */
[----:B--2---:R0:W-:Y:S04]  /*0100*/  STG.E.64 desc[UR4][R6.64], R2 ;  /* 0x0000000206007986 */ /* 0x0041e8000c101b04 */
[----:B------:R0:W-:Y:S04]  /*0110*/  STG.E.64 desc[UR4][R6.64+0x8], R4 ;  /* 0x0000080406007986 */ /* 0x0001e8000c101b04 */
[----:B------:R0:W-:Y:S01]  /*0120*/  STG.E.64 desc[UR4][R6.64+0x10], R8 ;  /* 0x0000100806007986 */ /* 0x0001e2000c101b04 */
[----:B------:R-:W-:Y:S05]  /*0130*/  @!P0 BRA `(.L_x_44) ;  /* 0x0000000c00408947 */ /* 0x000fea0003800000 */
[----:B------:R-:W-:Y:S01]  /*0140*/  SHF.R.S32.HI R0, RZ, 0x1f, R13 ;  /* 0x0000001fff007819 */ /* 0x000fe2000001140d */
[----:B------:R-:W-:-:S07]  /*0150*/  IMAD.MOV.U32 R12, RZ, RZ, RZ ;  /* 0x000000ffff0c7224 */ /* 0x000fce00078e00ff */
.L_x_50:
[----:B0-----:R-:W-:Y:S01]  /*0160*/  LOP3.LUT R2, R13, 0x3, RZ, 0xc0, !PT ;  /* 0x000000030d027812 */ /* 0x001fe200078ec0ff */
[----:B------:R-:W-:Y:S03]  /*0170*/  BSSY.RECONVERGENT B1, `(.L_x_45) ;  /* 0x00000c6000017945 */ /* 0x000fe60003800200 */
[----:B------:R-:W-:-:S04]  /*0180*/  ISETP.NE.U32.AND P0, PT, R2, RZ, PT ;  /* 0x000000ff0200720c */ /* 0x000fc80003f05070 */
[----:B------:R-:W-:-:S13]  /*0190*/  ISETP.NE.AND.EX P0, PT, RZ, RZ, PT, P0 ;  /* 0x000000ffff00720c */ /* 0x000fda0003f05300 */
[----:B------:R-:W-:Y:S05]  /*01a0*/  @!P0 BRA `(.L_x_46) ;  /* 0x0000000c00088947 */ /* 0x000fea0003800000 */
[----:B------:R-:W0:Y:S01]  /*01b0*/  LDC.64 R8, c[0x4][0x8] ;  /* 0x01000200ff087b82 */ /* 0x000e220000000a00 */
[----:B------:R-:W-:Y:S02]  /*01c0*/  IMAD.MOV.U32 R14, RZ, RZ, RZ ;  /* 0x000000ffff0e7224 */ /* 0x000fe400078e00ff */
[----:B0-----:R-:W-:-:S07]  /*01d0*/  IMAD.WIDE.U32 R8, R12, 0xc80, R8 ;  /* 0x00000c800c087825 */ /* 0x001fce00078e0008 */
.L_x_49:
[----:B0-----:R-:W-:Y:S01]  /*01e0*/  IMAD.MOV.U32 R15, RZ, RZ, RZ ;  /* 0x000000ffff0f7224 */ /* 0x001fe200078e00ff */
[----:B------:R-:W-:Y:S01]  /*01f0*/  CS2R R2, SRZ ;  /* 0x0000000000027805 */ /* 0x000fe2000001ff00 */
[----:B------:R-:W-:Y:S01]  /*0200*/  IMAD.MOV.U32 R17, RZ, RZ, RZ ;  /* 0x000000ffff117224 */ /* 0x000fe200078e00ff */
[----:B------:R-:W-:-:S07]  /*0210*/  CS2R R4, SRZ ;  /* 0x0000000000047805 */ /* 0x000fce000001ff00 */
.L_x_48:
[----:B------:R-:W-:-:S05]  /*0220*/  IMAD.WIDE.U32 R10, R17, 0x4, R6 ;  /* 0x00000004110a7825 */ /* 0x000fca00078e0006 */
[----:B------:R0:W5:Y:S01]  /*0230*/  LDG.E R16, desc[UR4][R10.64+0x4] ;  /* 0x000004040a107981 */ /* 0x000162000c1e1900 */
[----:B------:R-:W-:-:S07]  /*0240*/  IMAD.MOV.U32 R19, RZ, RZ, RZ ;  /* 0x000000ffff137224 */ /* 0x000fce00078e00ff */
.L_x_47:
[----:B-----5:R-:W-:Y:S01]  /*0250*/  SHF.R.U32.HI R24, RZ, R19, R16 ;  /* 0x00000013ff187219 */ /* 0x020fe20000011610 */
[----:B0-----:R-:W-:-:S03]  /*0260*/  IMAD.SHL.U32 R10, R17, 0x20, RZ ;  /* 0x00000020110a7824 */ /* 0x001fc600078e00ff */
[----:B------:R-:W-:Y:S01]  /*0270*/  LOP3.LUT R11, R24, 0x1, RZ, 0xc0, !PT ;  /* 0x00000001180b7812 */ /* 0x000fe200078ec0ff */
[----:B------:R-:W-:-:S03]  /*0280*/  IMAD.IADD R10, R10, 0x1, R19 ;  /* 0x000000010a0a7824 */ /* 0x000fc600078e0213 */
[----:B------:R-:W-:Y:S01]  /*0290*/  ISETP.NE.U32.AND P0, PT, R11, 0x1, PT ;  /* 0x000000010b00780c */ /* 0x000fe20003f05070 */
[----:B------:R-:W-:-:S03]  /*02a0*/  IMAD R11, R10, 0x5, RZ ;  /* 0x000000050a0b7824 */ /* 0x000fc600078e02ff */
[----:B------:R-:W-:Y:S01]  /*02b0*/  R2P PR, R24, 0x7e ;  /* 0x0000007e18007804 */ /* 0x000fe20000000000 */
[----:B------:R-:W-:-:S08]  /*02c0*/  IMAD.WIDE.U32 R10, R11, 0x4, R8 ;  /* 0x000000040b0a7825 */ /* 0x000fd000078e0008 */
[----:B------:R-:W2:Y:S04]  /*02d0*/  @!P0 LDG.E R18, desc[UR4][R10.64] ;  /* 0x000000040a128981 */ /* 0x000ea8000c1e1900 */
[----:B------:R-:W3:Y:S04]  /*02e0*/  @!P0 LDG.E R20, desc[UR4][R10.64+0x10] ;  /* 0x000010040a148981 */ /* 0x000ee8000c1e1900 */
[----:B------:R-:W4:Y:S04]  /*02f0*/  @P1 LDG.E R22, desc[UR4][R10.64+0x14] ;  /* 0x000014040a161981 */ /* 0x000f28000c1e1900 */
[----:B------:R-:W4:Y:S04]  /*0300*/  @P2 LDG.E R26, desc[UR4][R10.64+0x28] ;  /* 0x000028040a1a2981 */ /* 0x000f28000c1e1900 */
[----:B------:R-:W4:Y:S04]  /*0310*/  @!P0 LDG.E R21, desc[UR4][R10.64+0x4] ;  /* 0x000004040a158981 */ /* 0x000f28000c1e1900 */
[----:B------:R-:W4:Y:S04]  /*0320*/  @!P0 LDG.E R23, desc[UR4][R10.64+0xc] ;  /* 0x00000c040a178981 */ /* 0x000f28000c1e1900 */
[----:B------:R-:W4:Y:S04]  /*0330*/  @P1 LDG.E R25, desc[UR4][R10.64+0x18] ;  /* 0x000018040a191981 */ /* 0x000f28000c1e1900 */
[----:B------:R-:W4:Y:S04]  /*0340*/  @P3 LDG.E R28, desc[UR4][R10.64+0x3c] ;  /* 0x00003c040a1c3981 */ /* 0x000f28000c1e1900 */
[----:B------:R-:W4:Y:S01]  /*0350*/  @P6 LDG.E R27, desc[UR4][R10.64+0x7c] ;  /* 0x00007c040a1b6981 */ /* 0x000f22000c1e1900 */
[----:B--2---:R-:W-:-:S03]  /*0360*/  @!P0 LOP3.LUT R15, R15, R18, RZ, 0x3c, !PT ;  /* 0x000000120f0f8212 */ /* 0x004fc600078e3cff */
[----:B------:R-:W2:Y:S01]  /*0370*/  @!P0 LDG.E R18, desc[UR4][R10.64+0x8] ;  /* 0x000008040a128981 */ /* 0x000ea2000c1e1900 */
[----:B---3--:R-:W-:-:S03]  /*0380*/  @!P0 LOP3.LUT R3, R3, R20, RZ, 0x3c, !PT ;  /* 0x0000001403038212 */ /* 0x008fc600078e3cff */
[----:B------:R-:W3:Y:S01]  /*0390*/  @P1 LDG.E R20, desc[UR4][R10.64+0x24] ;  /* 0x000024040a141981 */ /* 0x000ee2000c1e1900 */
[----:B----4-:R-:W-:-:S03]  /*03a0*/  @P1 LOP3.LUT R15, R15, R22, RZ, 0x3c, !PT ;  /* 0x000000160f0f1212 */ /* 0x010fc600078e3cff */
[----:B------:R-:W4:Y:S01]  /*03b0*/  @P2 LDG.E R22, desc[UR4][R10.64+0x38] ;  /* 0x000038040a162981 */ /* 0x000f22000c1e1900 */
[----:B------:R-:W-:-:S03]  /*03c0*/  @P2 LOP3.LUT R15, R15, R26, RZ, 0x3c, !PT ;  /* 0x0000001a0f0f2212 */ /* 0x000fc600078e3cff */
[----:B------:R-:W4:Y:S01]  /*03d0*/  @P4 LDG.E R26, desc[UR4][R10.64+0x50] ;  /* 0x000050040a1a4981 */ /* 0x000f22000c1e1900 */
[----:B------:R-:W-:-:S03]  /*03e0*/  @!P0 LOP3.LUT R4, R4, R21, RZ, 0x3c, !PT ;  /* 0x0000001504048212 */ /* 0x000fc600078e3cff */
[----:B------:R-:W4:Y:S01]  /*03f0*/  @P1 LDG.E R21, desc[UR4][R10.64+0x20] ;  /* 0x000020040a151981 */ /* 0x000f22000c1e1900 */
[----:B------:R-:W-:-:S03]  /*0400*/  @!P0 LOP3.LUT R2, R2, R23, RZ, 0x3c, !PT ;  /* 0x0000001702028212 */ /* 0x000fc600078e3cff */
[----:B------:R-:W4:Y:S01]  /*0410*/  @P2 LDG.E R23, desc[UR4][R10.64+0x2c] ;  /* 0x00002c040a172981 */ /* 0x000f22000c1e1900 */
[----:B------:R-:W-:-:S03]  /*0420*/  @P1 LOP3.LUT R4, R4, R25, RZ, 0x3c, !PT ;  /* 0x0000001904041212 */ /* 0x000fc600078e3cff */
[----:B------:R-:W4:Y:S01]  /*0430*/  @P2 LDG.E R25, desc[UR4][R10.64+0x34] ;  /* 0x000034040a192981 */ /* 0x000f22000c1e1900 */
[----:B--2---:R-:W-:-:S03]  /*0440*/  @!P0 LOP3.LUT R5, R5, R18, RZ, 0x3c, !PT ;  /* 0x0000001205058212 */ /* 0x004fc600078e3cff */
[----:B------:R-:W2:Y:S01]  /*0450*/  @P1 LDG.E R18, desc[UR4][R10.64+0x1c] ;  /* 0x00001c040a121981 */ /* 0x000ea2000c1e1900 */
[----:B---3--:R-:W-:-:S03]  /*0460*/  @P1 LOP3.LUT R3, R3, R20, RZ, 0x3c, !PT ;  /* 0x0000001403031212 */ /* 0x008fc600078e3cff */
[----:B------:R-:W3:Y:S01]  /*0470*/  @P2 LDG.E R20, desc[UR4][R10.64+0x30] ;  /* 0x000030040a142981 */ /* 0x000ee2000c1e1900 */
[----:B----4-:R-:W-:-:S03]  /*0480*/  @P2 LOP3.LUT R3, R3, R22, RZ, 0x3c, !PT ;  /* 0x0000001603032212 */ /* 0x010fc600078e3cff */
[----:B------:R-:W4:Y:S01]  /*0490*/  @P3 LDG.E R22, desc[UR4][R10.64+0x4c] ;  /* 0x00004c040a163981 */ /* 0x000f22000c1e1900 */
[----:B------:R-:W-:-:S04]  /*04a0*/  @P3 LOP3.LUT R15, R15, R28, RZ, 0x3c, !PT ;  /* 0x0000001c0f0f3212 */ /* 0x000fc800078e3cff */
[----:B------:R-:W-:Y:S02]  /*04b0*/  @P4 LOP3.LUT R15, R15, R26, RZ, 0x3c, !PT ;  /* 0x0000001a0f0f4212 */ /* 0x000fe400078e3cff */
[----:B------:R-:W-:Y:S01]  /*04c0*/  @P1 LOP3.LUT R2, R2, R21, RZ, 0x3c, !PT ;  /* 0x0000001502021212 */ /* 0x000fe200078e3cff */
[----:B------:R-:W4:Y:S04]  /*04d0*/  @P5 LDG.E R26, desc[UR4][R10.64+0x64] ;  /* 0x000064040a1a5981 */ /* 0x000f28000c1e1900 */
[----:B------:R-:W4:Y:S01]  /*04e0*/  @P3 LDG.E R21, desc[UR4][R10.64+0x40] ;  /* 0x000040040a153981 */ /* 0x000f22000c1e1900 */
[----:B------:R-:W-:Y:S02]  /*04f0*/  @P2 LOP3.LUT R4, R4, R23, RZ, 0x3c, !PT ;  /* 0x0000001704042212 */ /* 0x000fe400078e3cff */
[----:B------:R-:W-:Y:S01]  /*0500*/  @P2 LOP3.LUT R2, R2, R25, RZ, 0x3c, !PT ;  /* 0x0000001902022212 */ /* 0x000fe200078e3cff */
[----:B------:R-:W4:Y:S04]  /*0510*/  @P3 LDG.E R23, desc[UR4][R10.64+0x48] ;  /* 0x000048040a173981 */ /* 0x000f28000c1e1900 */
[----:B------:R-:W4:Y:S01]  /*0520*/  @P4 LDG.E R25, desc[UR4][R10.64+0x54] ;  /* 0x000054040a194981 */ /* 0x000f22000c1e1900 */
[----:B--2---:R-:W-:-:S03]  /*0530*/  @P1 LOP3.LUT R5, R5, R18, RZ, 0x3c, !PT ;  /* 0x0000001205051212 */ /* 0x004fc600078e3cff */
[----:B------:R-:W2:Y:S01]  /*0540*/  @P3 LDG.E R18, desc[UR4][R10.64+0x44] ;  /* 0x000044040a123981 */ /* 0x000ea2000c1e1900 */
[----:B---3--:R-:W-:-:S03]  /*0550*/  @P2 LOP3.LUT R5, R5, R20, RZ, 0x3c, !PT ;  /* 0x0000001405052212 */ /* 0x008fc600078e3cff */
[----:B------:R-:W3:Y:S01]  /*0560*/  @P4 LDG.E R20, desc[UR4][R10.64+0x58] ;  /* 0x000058040a144981 */ /* 0x000ee2000c1e1900 */
[----:B----4-:R-:W-:-:S03]  /*0570*/  @P3 LOP3.LUT R3, R3, R22, RZ, 0x3c, !PT ;  /* 0x0000001603033212 */ /* 0x010fc600078e3cff */
[----:B------:R-:W4:Y:S01]  /*0580*/  @P4 LDG.E R22, desc[UR4][R10.64+0x60] ;  /* 0x000060040a164981 */ /* 0x000f22000c1e1900 */
[----:B------:R-:W-:Y:S02]  /*0590*/  LOP3.LUT P0, RZ, R24, 0x80, RZ, 0xc0, !PT ;  /* 0x0000008018ff7812 */ /* 0x000fe4000780c0ff */
[----:B------:R-:W-:Y:S02]  /*05a0*/  @P5 LOP3.LUT R15, R15, R26, RZ, 0x3c, !PT ;  /* 0x0000001a0f0f5212 */ /* 0x000fe400078e3cff */
[----:B------:R-:W4:Y:S01]  /*05b0*/  @P6 LDG.E R26, desc[UR4][R10.64+0x78] ;  /* 0x000078040a1a6981 */ /* 0x000f22000c1e1900 */
[----:B------:R-:W-:-:S03]  /*05c0*/  @P3 LOP3.LUT R4, R4, R21, RZ, 0x3c, !PT ;  /* 0x0000001504043212 */ /* 0x000fc600078e3cff */
[----:B------:R-:W4:Y:S01]  /*05d0*/  @P4 LDG.E R21, desc[UR4][R10.64+0x5c] ;  /* 0x00005c040a154981 */ /* 0x000f22000c1e1900 */
[----:B------:R-:W-:-:S03]  /*05e0*/  @P3 LOP3.LUT R2, R2, R23, RZ, 0x3c, !PT ;  /* 0x0000001702023212 */ /* 0x000fc600078e3cff */
[----:B------:R-:W4:Y:S01]  /*05f0*/  @P5 LDG.E R23, desc[UR4][R10.64+0x68] ;  /* 0x000068040a175981 */ /* 0x000f22000c1e1900 */
[----:B------:R-:W-:-:S03]  /*0600*/  @P4 LOP3.LUT R4, R4, R25, RZ, 0x3c, !PT ;  /* 0x0000001904044212 */ /* 0x000fc600078e3cff */
[----:B------:R-:W4:Y:S01]  /*0610*/  @P5 LDG.E R25, desc[UR4][R10.64+0x70] ;  /* 0x000070040a195981 */ /* 0x000f22000c1e1900 */
[----:B--2---:R-:W-:-:S03]  /*0620*/  @P3 LOP3.LUT R5, R5, R18, RZ, 0x3c, !PT ;  /* 0x0000001205053212 */ /* 0x004fc600078e3cff */
[----:B------:R-:W2:Y:S01]  /*0630*/  @P5 LDG.E R18, desc[UR4][R10.64+0x6c] ;  /* 0x00006c040a125981 */ /* 0x000ea2000c1e1900 */
[----:B---3--:R-:W-:-:S03]  /*0640*/  @P4 LOP3.LUT R5, R5, R20, RZ, 0x3c, !PT ;  /* 0x0000001405054212 */ /* 0x008fc600078e3cff */
[----:B------:R-:W3:Y:S01]  /*0650*/  @P5 LDG.E R20, desc[UR4][R10.64+0x74] ;  /* 0x000074040a145981 */ /* 0x000ee2000c1e1900 */
[----:B----4-:R-:W-:-:S03]  /*0660*/  @P4 LOP3.LUT R3, R3, R22, RZ, 0x3c, !PT ;  /* 0x0000001603034212 */ /* 0x010fc600078e3cff */
[----:B------:R-:W4:Y:S01]  /*0670*/  @P0 LDG.E R22, desc[UR4][R10.64+0x8c] ;  /* 0x00008c040a160981 */ /* 0x000f22000c1e1900 */
[----:B------:R-:W-:-:S03]  /*0680*/  @P6 LOP3.LUT R15, R15, R26, RZ, 0x3c, !PT ;  /* 0x0000001a0f0f6212 */ /* 0x000fc600078e3cff */
        /* <DEDUP_REMOVED lines=13> */
[----:B------:R-:W-:Y:S02]  /*0760*/  @P6 LOP3.LUT R4, R4, R27, RZ, 0x3c, !PT ;  /* 0x0000001b04046212 */ /* 0x000fe400078e3cff */
[----:B------:R-:W-:Y:S02]  /*0770*/  @P6 LOP3.LUT R2, R2, R21, RZ, 0x3c, !PT ;  /* 0x0000001502026212 */ /* 0x000fe400078e3cff */
[----:B------:R-:W-:Y:S02]  /*0780*/  @P0 LOP3.LUT R4, R4, R23, RZ, 0x3c, !PT ;  /* 0x0000001704040212 */ /* 0x000fe400078e3cff */
[----:B------:R-:W-:Y:S02]  /*0790*/  @P0 LOP3.LUT R2, R2, R25, RZ, 0x3c, !PT ;  /* 0x0000001902020212 */ /* 0x000fe400078e3cff */
[----:B--2---:R-:W-:Y:S02]  /*07a0*/  @P6 LOP3.LUT R5, R5, R18, RZ, 0x3c, !PT ;  /* 0x0000001205056212 */ /* 0x004fe400078e3cff */
[----:B---3--:R-:W-:-:S02]  /*07b0*/  @P6 LOP3.LUT R3, R3, R20, RZ, 0x3c, !PT ;  /* 0x0000001403036212 */ /* 0x008fc400078e3cff */
[----:B----4-:R-:W-:Y:S02]  /*07c0*/  @P0 LOP3.LUT R5, R5, R22, RZ, 0x3c, !PT ;  /* 0x0000001605050212 */ /* 0x010fe400078e3cff */
[----:B------:R-:W-:Y:S02]  /*07d0*/  @P0 LOP3.LUT R3, R3, R26, RZ, 0x3c, !PT ;  /* 0x0000001a03030212 */ /* 0x000fe400078e3cff */
[----:B------:R-:W-:-:S13]  /*07e0*/  R2P PR, R24.B1, 0x7f ;  /* 0x0000007f18007804 */ /* 0x000fda0000001000 */
[----:B------:R-:W2:Y:S04]  /*07f0*/  @P0 LDG.E R18, desc[UR4][R10.64+0xa0] ;  /* 0x0000a0040a120981 */ /* 0x000ea8000c1e1900 */
[----:B------:R-:W3:Y:S04]  /*0800*/  @P1 LDG.E R22, desc[UR4][R10.64+0xb4] ;  /* 0x0000b4040a161981 */ /* 0x000ee8000c1e1900 */
[----:B------:R-:W4:Y:S04]  /*0810*/  @P2 LDG.E R26, desc[UR4][R10.64+0xc8] ;  /* 0x0000c8040a1a2981 */ /* 0x000f28000c1e1900 */
[----:B------:R-:W4:Y:S04]  /*0820*/  @P3 LDG.E R28, desc[UR4][R10.64+0xdc] ;  /* 0x0000dc040a1c3981 */ /* 0x000f28000c1e1900 */
[----:B------:R-:W4:Y:S04]  /*0830*/  @P0 LDG.E R23, desc[UR4][R10.64+0xa4] ;  /* 0x0000a4040a170981 */ /* 0x000f28000c1e1900 */
[----:B------:R-:W4:Y:S04]  /*0840*/  @P0 LDG.E R20, desc[UR4][R10.64+0xa8] ;  /* 0x0000a8040a140981 */ /* 0x000f28000c1e1900 */
[----:B------:R-:W4:Y:S04]  /*0850*/  @P4 LDG.E R25, desc[UR4][R10.64+0xf0] ;  /* 0x0000f0040a194981 */ /* 0x000f28000c1e1900 */
        /* <DEDUP_REMOVED lines=21> */
[----:B------:R-:W-:Y:S02]  /*09b0*/  LOP3.LUT P0, RZ, R24, 0x8000, RZ, 0xc0, !PT ;  /* 0x0000800018ff7812 */ /* 0x000fe4000780c0ff */
[----:B----4-:R-:W-:Y:S01]  /*09c0*/  @P5 LOP3.LUT R15, R15, R26, RZ, 0x3c, !PT ;  /* 0x0000001a0f0f5212 */ /* 0x010fe200078e3cff */
[----:B------:R-:W4:Y:S04]  /*09d0*/  @P3 LDG.E R24, desc[UR4][R10.64+0xe4] ;  /* 0x0000e4040a183981 */ /* 0x000f28000c1e1900 */
[----:B------:R-:W2:Y:S01]  /*09e0*/  @P6 LDG.E R26, desc[UR4][R10.64+0x118] ;  /* 0x000118040a1a6981 */ /* 0x000ea2000c1e1900 */
        /* <DEDUP_REMOVED lines=8> */
[----:B---3--:R-:W-:-:S03]  /*0a70*/  @P2 LOP3.LUT R3, R3, R22, RZ, 0x3c, !PT ;  /* 0x0000001603032212 */ /* 0x008fc600078e3cff */
[----:B------:R-:W3:Y:S01]  /*0a80*/  @P4 LDG.E R22, desc[UR4][R10.64+0x100] ;  /* 0x000100040a164981 */ /* 0x000ee2000c1e1900 */
[----:B--2---:R-:W-:-:S03]  /*0a90*/  @P6 LOP3.LUT R15, R15, R26, RZ, 0x3c, !PT ;  /* 0x0000001a0f0f6212 */ /* 0x004fc600078e3cff */
[----:B------:R-:W2:Y:S01]  /*0aa0*/  @P0 LDG.E R26, desc[UR4][R10.64+0x12c] ;  /* 0x00012c040a1a0981 */ /* 0x000ea2000c1e1900 */
[----:B----4-:R-:W-:-:S03]  /*0ab0*/  @P2 LOP3.LUT R2, R2, R23, RZ, 0x3c, !PT ;  /* 0x0000001702022212 */ /* 0x010fc600078e3cff */
[----:B------:R-:W4:Y:S01]  /*0ac0*/  @P4 LDG.E R23, desc[UR4][R10.64+0xfc] ;  /* 0x0000fc040a174981 */ /* 0x000f22000c1e1900 */
[----:B------:R-:W-:-:S03]  /*0ad0*/  @P2 LOP3.LUT R5, R5, R20, RZ, 0x3c, !PT ;  /* 0x0000001405052212 */ /* 0x000fc600078e3cff */
[----:B------:R-:W4:Y:S01]  /*0ae0*/  @P4 LDG.E R20, desc[UR4][R10.64+0xf8] ;  /* 0x0000f8040a144981 */ /* 0x000f22000c1e1900 */
[----:B------:R-:W-:Y:S02]  /*0af0*/  @P3 LOP3.LUT R2, R2, R27, RZ, 0x3c, !PT ;  /* 0x0000001b02023212 */ /* 0x000fe400078e3cff */
[----:B------:R-:W-:Y:S01]  /*0b00*/  @P3 LOP3.LUT R4, R4, R25, RZ, 0x3c, !PT ;  /* 0x0000001904043212 */ /* 0x000fe200078e3cff */
[----:B------:R-:W4:Y:S01]  /*0b10*/  @P5 LDG.E R27, desc[UR4][R10.64+0x110] ;  /* 0x000110040a1b5981 */ /* 0x000f22000c1e1900 */
[----:B------:R-:W-:-:S03]  /*0b20*/  @P3 LOP3.LUT R5, R5, R24, RZ, 0x3c, !PT ;  /* 0x0000001805053212 */ /* 0x000fc600078e3cff */
[----:B------:R-:W4:Y:S04]  /*0b30*/  @P5 LDG.E R25, desc[UR4][R10.64+0x108] ;  /* 0x000108040a195981 */ /* 0x000f28000c1e1900 */
        /* <DEDUP_REMOVED lines=19> */
[----:B------:R-:W-:-:S05]  /*0c70*/  VIADD R19, R19, 0x10 ;  /* 0x0000001013137836 */ /* 0x000fca0000000000 */
[----:B------:R-:W-:Y:S02]  /*0c80*/  ISETP.NE.AND P1, PT, R19, 0x20, PT ;  /* 0x000000201300780c */ /* 0x000fe40003f25270 */
[----:B------:R-:W-:Y:S02]  /*0c90*/  @P5 LOP3.LUT R3, R3, R18, RZ, 0x3c, !PT ;  /* 0x0000001203035212 */ /* 0x000fe400078e3cff */
[----:B------:R-:W-:Y:S02]  /*0ca0*/  @P6 LOP3.LUT R4, R4, R21, RZ, 0x3c, !PT ;  /* 0x0000001504046212 */ /* 0x000fe400078e3cff */
[----:B---3--:R-:W-:-:S04]  /*0cb0*/  @P6 LOP3.LUT R3, R3, R22, RZ, 0x3c, !PT ;  /* 0x0000001603036212 */ /* 0x008fc800078e3cff */
[----:B--2---:R-:W-:Y:S02]  /*0cc0*/  @P0 LOP3.LUT R3, R3, R26, RZ, 0x3c, !PT ;  /* 0x0000001a03030212 */ /* 0x004fe400078e3cff */
[----:B----4-:R-:W-:Y:S02]  /*0cd0*/  @P6 LOP3.LUT R2, R2, R23, RZ, 0x3c, !PT ;  /* 0x0000001702026212 */ /* 0x010fe400078e3cff */
[----:B------:R-:W-:Y:S02]  /*0ce0*/  @P6 LOP3.LUT R5, R5, R20, RZ, 0x3c, !PT ;  /* 0x0000001405056212 */ /* 0x000fe400078e3cff */
[----:B------:R-:W-:Y:S02]  /*0cf0*/  @P0 LOP3.LUT R2, R2, R27, RZ, 0x3c, !PT ;  /* 0x0000001b02020212 */ /* 0x000fe400078e3cff */
[----:B------:R-:W-:Y:S02]  /*0d00*/  @P0 LOP3.LUT R4, R4, R25, RZ, 0x3c, !PT ;  /* 0x0000001904040212 */ /* 0x000fe400078e3cff */
[----:B------:R-:W-:Y:S01]  /*0d10*/  @P0 LOP3.LUT R5, R5, R24, RZ, 0x3c, !PT ;  /* 0x0000001805050212 */ /* 0x000fe200078e3cff */
[----:B------:R-:W-:Y:S06]  /*0d20*/  @P1 BRA `(.L_x_47) ;  /* 0xfffffff400481947 */ /* 0x000fec000383ffff */
[----:B------:R-:W-:-:S05]  /*0d30*/  VIADD R17, R17, 0x1 ;  /* 0x0000000111117836 */ /* 0x000fca0000000000 */
[----:B------:R-:W-:-:S13]  /*0d40*/  ISETP.NE.AND P0, PT, R17, 0x5, PT ;  /* 0x000000051100780c */ /* 0x000fda0003f05270 */
[----:B------:R-:W-:Y:S05]  /*0d50*/  @P0 BRA `(.L_x_48) ;  /* 0xfffffff400300947 */ /* 0x000fea000383ffff */
[----:B------:R0:W-:Y:S01]  /*0d60*/  STG.E.64 desc[UR4][R6.64+0x8], R4 ;  /* 0x0000080406007986 */ /* 0x0001e2000c101b04 */
[----:B------:R-:W-:Y:S01]  /*0d70*/  VIADD R14, R14, 0x1 ;  /* 0x000000010e0e7836 */ /* 0x000fe20000000000 */
[----:B------:R-:W-:Y:S02]  /*0d80*/  LOP3.LUT R11, R13, 0x3, RZ, 0xc0, !PT ;  /* 0x000000030d0b7812 */ /* 0x000fe400078ec0ff */
[----:B------:R0:W-:Y:S02]  /*0d90*/  STG.E.64 desc[UR4][R6.64+0x10], R2 ;  /* 0x0000100206007986 */ /* 0x0001e4000c101b04 */
[----:B------:R-:W-:Y:S02]  /*0da0*/  ISETP.GE.U32.AND P0, PT, R14, R11, PT ;  /* 0x0000000b0e00720c */ /* 0x000fe40003f06070 */
[----:B------:R0:W-:Y:S11]  /*0db0*/  STG.E desc[UR4][R6.64+0x4], R15 ;  /* 0x0000040f06007986 */ /* 0x0001f6000c101904 */
[----:B------:R-:W-:Y:S05]  /*0dc0*/  @!P0 BRA `(.L_x_49) ;  /* 0xfffffff400048947 */ /* 0x000fea000383ffff */
.L_x_46:
[----:B------:R-:W-:Y:S05]  /*0dd0*/  BSYNC.RECONVERGENT B1 ;  /* 0x0000000000017941 */ /* 0x000fea0003800200 */
.L_x_45:
[C---:B------:R-:W-:Y:S01]  /*0de0*/  ISETP.GT.U32.AND P0, PT, R13.reuse, 0x3, PT ;  /* 0x000000030d00780c */ /* 0x040fe20003f04070 */
[----:B------:R-:W-:Y:S01]  /*0df0*/  VIADD R12, R12, 0x1 ;  /* 0x000000010c0c7836 */ /* 0x000fe20000000000 */
[--C-:B------:R-:W-:Y:S02]  /*0e00*/  SHF.R.U64 R13, R13, 0x2, R0.reuse ;  /* 0x000000020d0d7819 */ /* 0x100fe40000001200 */
[----:B------:R-:W-:Y:S02]  /*0e10*/  ISETP.GT.U32.AND.EX P0, PT, R0, RZ, PT, P0 ;  /* 0x000000ff0000720c */ /* 0x000fe40003f04100 */
[----:B------:R-:W-:-:S11]  /*0e20*/  SHF.R.U32.HI R0, RZ, 0x2, R0 ;  /* 0x00000002ff007819 */ /* 0x000fd60000011600 */
[----:B------:R-:W-:Y:S05]  /*0e30*/  @P0 BRA `(.L_x_50) ;  /* 0xfffffff000c80947 */ /* 0x000fea000383ffff */
.L_x_44:
[----:B------:R-:W-:Y:S05]  /*0e40*/  BSYNC.RECONVERGENT B0 ;  /* 0x0000000000007941 */ /* 0x000fea0003800200 */
.L_x_43:
[----:B------:R-:W-:Y:S04]  /*0e50*/  STG.E.64 desc[UR4][R6.64+0x18], RZ ;  /* 0x000018ff06007986 */ /* 0x000fe8000c101b04 */
[----:B------:R-:W-:Y:S04]  /*0e60*/  STG.E desc[UR4][R6.64+0x20], RZ ;  /* 0x000020ff06007986 */ /* 0x000fe8000c101904 */
[----:B------:R-:W-:Y:S01]  /*0e70*/  STG.E.64 desc[UR4][R6.64+0x28], RZ ;  /* 0x000028ff06007986 */ /* 0x000fe2000c101b04 */
[----:B------:R-:W-:Y:S05]  /*0e80*/  EXIT ;  /* 0x000000000000794d */ /* 0x000fea0003800000 */
.L_x_51:
        /* <DEDUP_REMOVED lines=15> */
.L_x_58:


//--------------------- .nv.global.init           --------------------------
	.section	.nv.global.init,"aw",@progbits
	.align	8
.nv.global.init:
	.type		d_N,@object
	.size		d_N,(mrg32k3aM1SubSeq - d_N)
d_N:
        /*0000*/ 	.byte	0x02, 0x10, 0x00, 0x00, 0x00, 0x00, 0x00, 0x00
	.type		mrg32k3aM1SubSeq,@object
	.size		mrg32k3aM1SubSeq,(mrg32k3aM2SubSeq - mrg32k3aM1SubSeq)
mrg32k3aM1SubSeq:
        /*0008*/ 	.byte	0x0b, 0xcc, 0xee, 0x04, 0x73, 0x29, 0x8b, 0x6f, 0xf6, 0x53, 0x03, 0xf6, 0x23, 0xf6, 0xea, 0xda
        /* <DEDUP_REMOVED lines=125> */
	.type		mrg32k3aM2SubSeq,@object
	.size		mrg32k3aM2SubSeq,(mrg32k3aM1 - mrg32k3aM2SubSeq)
mrg32k3aM2SubSeq:
        /* <DEDUP_REMOVED lines=126> */
	.type		mrg32k3aM1,@object
	.size		mrg32k3aM1,(mrg32k3aM1Seq - mrg32k3aM1)
mrg32k3aM1:
        /* <DEDUP_REMOVED lines=144> */
	.type		mrg32k3aM1Seq,@object
	.size		mrg32k3aM1Seq,(mrg32k3aM2 - mrg32k3aM1Seq)
mrg32k3aM1Seq:
        /* <DEDUP_REMOVED lines=144> */
	.type		mrg32k3aM2,@object
	.size		mrg32k3aM2,(mrg32k3aM2Seq - mrg32k3aM2)
mrg32k3aM2:
        /* <DEDUP_REMOVED lines=144> */
	.type		mrg32k3aM2Seq,@object
	.size		mrg32k3aM2Seq,(precalc_xorwow_matrix - mrg32k3aM2Seq)
mrg32k3aM2Seq:
        /* <DEDUP_REMOVED lines=144> */
	.type		precalc_xorwow_matrix,@object
	.size		precalc_xorwow_matrix,(precalc_xorwow_offset_matrix - precalc_xorwow_matrix)
precalc_xorwow_matrix:
        /* <DEDUP_REMOVED lines=6400> */
	.type		precalc_xorwow_offset_matrix,@object
	.size		precalc_xorwow_offset_matrix,($str - precalc_xorwow_offset_matrix)
precalc_xorwow_offset_matrix:
        /* <DEDUP_REMOVED lines=6400> */
	.type		$str,@object
	.size		$str,($str$1 - $str)
$str:
        /*353c8*/ 	.byte	0x4b, 0x65, 0x72, 0x6e, 0x61, 0x6c, 0x20, 0x6c, 0x61, 0x75, 0x6e, 0x63, 0x68, 0x65, 0x64, 0x00
	.type		$str$1,@object
	.size		$str$1,(.L_19 - $str$1)
$str$1:
        /*353d8*/ 	.byte	0x44, 0x3a, 0x20, 0x73, 0x69, 0x74, 0x65, 0x20, 0x25, 0x69, 0x2c, 0x20, 0x76, 0x61, 0x6c, 0x75
        /*353e8*/ 	.byte	0x65, 0x20, 0x25, 0x6c, 0x66, 0x0a, 0x00
.L_19:


//--------------------- .nv.shared.reserved.0     --------------------------
	.section	.nv.shared.reserved.0,"aw",@nobits
	.weak		__nv_reservedSMEM_offset_0_alias
	.size		__nv_reservedSMEM_offset_0_alias, 0, 64
	.other		__nv_reservedSMEM_offset_0_alias,@"STO_CUDA_RESERVED_SHARED STV_DEFAULT"
__nv_reservedSMEM_offset_0_alias:
	.zero		0
	.zero		64


//--------------------- .nv.global                --------------------------
	.section	.nv.global,"aw",@nobits
	.align	8
.nv.global:
	.type		seed,@object
	.size		seed,(.L_16 - seed)
seed:
	.zero		8
.L_16:


//--------------------- .nv.constant0._Z11print_sitesPd --------------------------
	.section	.nv.constant0._Z11print_sitesPd,"a",@progbits
	.sectionflags	@""
	.align	4
.nv.constant0._Z11print_sitesPd:
	.zero		904


//--------------------- .nv.constant0._Z7print_SPd --------------------------
	.section	.nv.constant0._Z7print_SPd,"a",@progbits
	.sectionflags	@""
	.align	4
.nv.constant0._Z7print_SPd:
	.zero		904


//--------------------- .nv.constant0._Z8SimulatePdiP17curandStateXORWOW --------------------------
	.section	.nv.constant0._Z8SimulatePdiP17curandStateXORWOW,"a",@progbits
	.sectionflags	@""
	.align	4
.nv.constant0._Z8SimulatePdiP17curandStateXORWOW:
	.zero		920


//--------------------- .nv.constant0._Z9init_randP17curandStateXORWOW --------------------------
	.section	.nv.constant0._Z9init_randP17curandStateXORWOW,"a",@progbits
	.sectionflags	@""
	.align	4
.nv.constant0._Z9init_randP17curandStateXORWOW:
	.zero		904


//--------------------- SYMBOLS --------------------------

	.type		.nv.reservedSmem.offset0,@object
	.size		.nv.reservedSmem.offset0,0x4
	.type		vprintf,@function
